	.target	sm_90a

	.elftype	@"ET_EXEC"


//--------------------- .note.nv.tkinfo           --------------------------
	.section	.note.nv.tkinfo,"",@"SHT_NOTE"
	.sectionflags	@"SHF_NOTE_NV_TKINFO"
	.tkinfo
        /*0018*/ 	.word	0x00000002
        /*0030*/ 	.string	""
        /*0030*/ 	.string	"ptxas"
        /*0030*/ 	.string	"Cuda compilation tools, release 13.0, V13.0.88"
        /*0030*/ 	.string	"Build cuda_13.0.r13.0/compiler.36424714_0"
        /*0030*/ 	.string	"-v  -suppress-debug-info  -lineinfo  -arch sm_90a "



//--------------------- .note.nv.cuinfo           --------------------------
	.section	.note.nv.cuinfo,"",@"SHT_NOTE"
	.sectionflags	@"SHF_NOTE_NV_CUINFO"
        /*0018*/ 	.short	0x0002
        /*001a*/ 	.short	0x005a
        /*001c*/ 	.short	0x0082
	.zero		2


//--------------------- .nv.info                  --------------------------
	.section	.nv.info,"",@"SHT_CUDA_INFO"
	.align	4


	//----- nvinfo : EIATTR_REGCOUNT
	.align		4
        /*0000*/ 	.byte	0x04, 0x2f
        /*0002*/ 	.short	(.L_1 - .L_0)
	.align		4
.L_0:
        /*0004*/ 	.word	index@(gluon_wgmma)
        /*0008*/ 	.word	0x0000003a


	//----- nvinfo : EIATTR_FRAME_SIZE
	.align		4
.L_1:
        /*000c*/ 	.byte	0x04, 0x11
        /*000e*/ 	.short	(.L_3 - .L_2)
	.align		4
.L_2:
        /*0010*/ 	.word	index@(gluon_wgmma)
        /*0014*/ 	.word	0x00000000


	//----- nvinfo : EIATTR_MIN_STACK_SIZE
	.align		4
.L_3:
        /*0018*/ 	.byte	0x04, 0x12
        /*001a*/ 	.short	(.L_5 - .L_4)
	.align		4
.L_4:
        /*001c*/ 	.word	index@(gluon_wgmma)
        /*0020*/ 	.word	0x00000000
.L_5:


//--------------------- .nv.compat                --------------------------
	.section	.nv.compat,"",@"SHT_CUDA_COMPAT_INFO"
	.align	4
        /*0000*/ 	.byte	0x02, 0x09, 0x01, 0x00, 0x02, 0x02, 0x04, 0x00, 0x02, 0x05, 0x05, 0x00, 0x03, 0x07, 0x01, 0x01
        /*0010*/ 	.byte	0x02, 0x03, 0x03, 0x00, 0x02, 0x06, 0x01, 0x00, 0x04, 0x0b, 0x08, 0x00, 0x00, 0x00, 0x00, 0x00
        /*0020*/ 	.byte	0x00, 0x00, 0x00, 0x00


//--------------------- .nv.info.gluon_wgmma      --------------------------
	.section	.nv.info.gluon_wgmma,"",@"SHT_CUDA_INFO"
	.sectionflags	@""
	.align	4


	//----- nvinfo : EIATTR_CUDA_API_VERSION
	.align		4
        /*0000*/ 	.byte	0x04, 0x37
        /*0002*/ 	.short	(.L_7 - .L_6)
.L_6:
        /*0004*/ 	.word	0x00000082


	//----- nvinfo : EIATTR_KPARAM_INFO
	.align		4
.L_7:
        /*0008*/ 	.byte	0x04, 0x17
        /*000a*/ 	.short	(.L_9 - .L_8)
.L_8:
        /*000c*/ 	.word	0x00000000
        /*0010*/ 	.short	0x000a
        /*0012*/ 	.short	0x0048
        /*0014*/ 	.byte	0x00, 0xf4, 0x21, 0x00


	//----- nvinfo : EIATTR_KPARAM_INFO
	.align		4
.L_9:
        /*0018*/ 	.byte	0x04, 0x17
        /*001a*/ 	.short	(.L_11 - .L_10)
.L_10:
        /*001c*/ 	.word	0x00000000
        /*0020*/ 	.short	0x0009
        /*0022*/ 	.short	0x0040
        /*0024*/ 	.byte	0x00, 0xf4, 0x21, 0x00


	//----- nvinfo : EIATTR_KPARAM_INFO
	.align		4
.L_11:
        /*0028*/ 	.byte	0x04, 0x17
        /*002a*/ 	.short	(.L_13 - .L_12)
.L_12:
        /*002c*/ 	.word	0x00000000
        /*0030*/ 	.short	0x0008
        /*0032*/ 	.short	0x0038
        /*0034*/ 	.byte	0x00, 0xf0, 0x21, 0x00


	//----- nvinfo : EIATTR_KPARAM_INFO
	.align		4
.L_13:
        /*0038*/ 	.byte	0x04, 0x17
        /*003a*/ 	.short	(.L_15 - .L_14)
.L_14:
        /*003c*/ 	.word	0x00000000
        /*0040*/ 	.short	0x0007
        /*0042*/ 	.short	0x0030
        /*0044*/ 	.byte	0x00, 0xf0, 0x21, 0x00


	//----- nvinfo : EIATTR_KPARAM_INFO
	.align		4
.L_15:
        /*0048*/ 	.byte	0x04, 0x17
        /*004a*/ 	.short	(.L_17 - .L_16)
.L_16:
        /*004c*/ 	.word	0x00000000
        /*0050*/ 	.short	0x0006
        /*0052*/ 	.short	0x0028
        /*0054*/ 	.byte	0x00, 0xf0, 0x21, 0x00


	//----- nvinfo : EIATTR_KPARAM_INFO
	.align		4
.L_17:
        /*0058*/ 	.byte	0x04, 0x17
        /*005a*/ 	.short	(.L_19 - .L_18)
.L_18:
        /*005c*/ 	.word	0x00000000
        /*0060*/ 	.short	0x0005
        /*0062*/ 	.short	0x0020
        /*0064*/ 	.byte	0x00, 0xf0, 0x11, 0x00


	//----- nvinfo : EIATTR_KPARAM_INFO
	.align		4
.L_19:
        /*0068*/ 	.byte	0x04, 0x17
        /*006a*/ 	.short	(.L_21 - .L_20)
.L_20:
        /*006c*/ 	.word	0x00000000
        /*0070*/ 	.short	0x0004
        /*0072*/ 	.short	0x001c
        /*0074*/ 	.byte	0x00, 0xf0, 0x11, 0x00


	//----- nvinfo : EIATTR_KPARAM_INFO
	.align		4
.L_21:
        /*0078*/ 	.byte	0x04, 0x17
        /*007a*/ 	.short	(.L_23 - .L_22)
.L_22:
        /*007c*/ 	.word	0x00000000
        /*0080*/ 	.short	0x0003
        /*0082*/ 	.short	0x0018
        /*0084*/ 	.byte	0x00, 0xf0, 0x11, 0x00


	//----- nvinfo : EIATTR_KPARAM_INFO
	.align		4
.L_23:
        /*0088*/ 	.byte	0x04, 0x17
        /*008a*/ 	.short	(.L_25 - .L_24)
.L_24:
        /*008c*/ 	.word	0x00000000
        /*0090*/ 	.short	0x0002
        /*0092*/ 	.short	0x0010
        /*0094*/ 	.byte	0x00, 0xf4, 0x21, 0x00


	//----- nvinfo : EIATTR_KPARAM_INFO
	.align		4
.L_25:
        /*0098*/ 	.byte	0x04, 0x17
        /*009a*/ 	.short	(.L_27 - .L_26)
.L_26:
        /*009c*/ 	.word	0x00000000
        /*00a0*/ 	.short	0x0001
        /*00a2*/ 	.short	0x0008
        /*00a4*/ 	.byte	0x00, 0xf4, 0x21, 0x00


	//----- nvinfo : EIATTR_KPARAM_INFO
	.align		4
.L_27:
        /*00a8*/ 	.byte	0x04, 0x17
        /*00aa*/ 	.short	(.L_29 - .L_28)
.L_28:
        /*00ac*/ 	.word	0x00000000
        /*00b0*/ 	.short	0x0000
        /*00b2*/ 	.short	0x0000
        /*00b4*/ 	.byte	0x00, 0xf4, 0x21, 0x00


	//----- nvinfo : EIATTR_SPARSE_MMA_MASK
	.align		4
.L_29:
        /*00b8*/ 	.byte	0x03, 0x50
        /*00ba*/ 	.short	0x0000


	//----- nvinfo : EIATTR_MAXREG_COUNT
	.align		4
        /*00bc*/ 	.byte	0x03, 0x1b
        /*00be*/ 	.short	0x00ff


	//----- nvinfo : EIATTR_NUM_BARRIERS
	.align		4
        /*00c0*/ 	.byte	0x02, 0x4c
        /*00c2*/ 	.byte	0x01
	.zero		1


	//----- nvinfo : EIATTR_MERCURY_ISA_VERSION
	.align		4
        /*00c4*/ 	.byte	0x03, 0x5f
        /*00c6*/ 	.short	0x0101


	//----- nvinfo : EIATTR_INT_WARP_WIDE_INSTR_OFFSETS
	.align		4
        /*00c8*/ 	.byte	0x04, 0x31
        /*00ca*/ 	.short	(.L_31 - .L_30)


	//   ....[0]....
.L_30:
        /*00cc*/ 	.word	0x00001340


	//   ....[1]....
        /*00d0*/ 	.word	0x00001360


	//   ....[2]....
        /*00d4*/ 	.word	0x00001410


	//   ....[3]....
        /*00d8*/ 	.word	0x00001690


	//   ....[4]....
        /*00dc*/ 	.word	0x000016a0


	//   ....[5]....
        /*00e0*/ 	.word	0x00001710


	//   ....[6]....
        /*00e4*/ 	.word	0x00001720


	//   ....[7]....
        /*00e8*/ 	.word	0x00001ca0


	//   ....[8]....
        /*00ec*/ 	.word	0x00001cb0


	//----- nvinfo : EIATTR_COOP_GROUP_MASK_REGIDS
	.align		4
.L_31:
        /*00f0*/ 	.byte	0x04, 0x29
        /*00f2*/ 	.short	(.L_33 - .L_32)


	//   ....[0]....
.L_32:
        /*00f4*/ 	.word	0xffffffff


	//   ....[1]....
        /*00f8*/ 	.word	0xffffffff


	//   ....[2]....
        /*00fc*/ 	.word	0xffffffff


	//----- nvinfo : EIATTR_COOP_GROUP_INSTR_OFFSETS
	.align		4
.L_33:
        /*0100*/ 	.byte	0x04, 0x28
        /*0102*/ 	.short	(.L_35 - .L_34)


	//   ....[0]....
.L_34:
        /*0104*/ 	.word	0x00000150


	//   ....[1]....
        /*0108*/ 	.word	0x00000700


	//   ....[2]....
        /*010c*/ 	.word	0x00000cf0


	//----- nvinfo : EIATTR_MBARRIER_INSTR_OFFSETS
	.align		4
.L_35:
        /*0110*/ 	.byte	0x04, 0x39
        /*0112*/ 	.short	(.L_37 - .L_36)


	//   ....[0]....
.L_36:
        /*0114*/ 	.word	0x00001490
        /*0118*/ 	.word	0x000000ff
        /*011c*/ 	.word	0x00008000
        /*0120*/ 	.short	0x0100
        /*0122*/ 	.byte	0x10
	.zero		1


	//   ....[1]....
        /*0124*/ 	.word	0x000014b0
        /*0128*/ 	.word	0x000000ff
        /*012c*/ 	.word	0x00008008
        /*0130*/ 	.short	0x0100
        /*0132*/ 	.byte	0x10
	.zero		1


	//   ....[2]....
        /*0134*/ 	.word	0x000017d0
        /*0138*/ 	.word	0x000000ff
        /*013c*/ 	.word	0x00008000
        /*0140*/ 	.short	0x010a
        /*0142*/ 	.byte	0x11
	.zero		1


	//   ....[3]....
        /*0144*/ 	.word	0x00001b10
        /*0148*/ 	.word	0x000000ff
        /*014c*/ 	.word	0x00008000
        /*0150*/ 	.short	0x0108
        /*0152*/ 	.byte	0x10
	.zero		1


	//   ....[4]....
        /*0154*/ 	.word	0x00001c30
        /*0158*/ 	.word	0x000000ff
        /*015c*/ 	.word	0x00008008
        /*0160*/ 	.short	0x0108
        /*0162*/ 	.byte	0x10
	.zero		1


	//   ....[5]....
        /*0164*/ 	.word	0x00001d60
        /*0168*/ 	.word	0x000000ff
        /*016c*/ 	.word	0x00008000
        /*0170*/ 	.short	0x010a
        /*0172*/ 	.byte	0x11
	.zero		1


	//----- nvinfo : EIATTR_NUM_MBARRIERS
	.align		4
.L_37:
        /*0174*/ 	.byte	0x03, 0x38
        /*0176*/ 	.short	0x0002


	//----- nvinfo : EIATTR_EXIT_INSTR_OFFSETS
	.align		4
        /*0178*/ 	.byte	0x04, 0x1c
        /*017a*/ 	.short	(.L_39 - .L_38)


	//   ....[0]....
.L_38:
        /*017c*/ 	.word	0x00001d50


	//----- nvinfo : EIATTR_REQNTID
	.align		4
.L_39:
        /*0180*/ 	.byte	0x04, 0x10
        /*0182*/ 	.short	(.L_41 - .L_40)
.L_40:
        /*0184*/ 	.word	0x00000080
        /*0188*/ 	.word	0x00000001
        /*018c*/ 	.word	0x00000001


	//----- nvinfo : EIATTR_CRS_STACK_SIZE
	.align		4
.L_41:
        /*0190*/ 	.byte	0x04, 0x1e
        /*0192*/ 	.short	(.L_43 - .L_42)
.L_42:
        /*0194*/ 	.word	0x00000000


	//----- nvinfo : EIATTR_CBANK_PARAM_SIZE
	.align		4
.L_43:
        /*0198*/ 	.byte	0x03, 0x19
        /*019a*/ 	.short	0x0050


	//----- nvinfo : EIATTR_PARAM_CBANK
	.align		4
        /*019c*/ 	.byte	0x04, 0x0a
        /*019e*/ 	.short	(.L_45 - .L_44)
	.align		4
.L_44:
        /*01a0*/ 	.word	index@(.nv.constant0.gluon_wgmma)
        /*01a4*/ 	.short	0x0210
        /*01a6*/ 	.short	0x0050


	//----- nvinfo : EIATTR_SW_WAR
	.align		4
.L_45:
        /*01a8*/ 	.byte	0x04, 0x36
        /*01aa*/ 	.short	(.L_47 - .L_46)
.L_46:
        /*01ac*/ 	.word	0x00000008
.L_47:


//--------------------- .nv.callgraph             --------------------------
	.section	.nv.callgraph,"",@"SHT_CUDA_CALLGRAPH"
	.align	4
	.sectionentsize	8
	.align		4
        /*0000*/ 	.word	0x00000000
	.align		4
        /*0004*/ 	.word	0xffffffff
	.align		4
        /*0008*/ 	.word	0x00000000
	.align		4
        /*000c*/ 	.word	0xfffffffe
	.align		4
        /*0010*/ 	.word	0x00000000
	.align		4
        /*0014*/ 	.word	0xfffffffd
	.align		4
        /*0018*/ 	.word	0x00000000
	.align		4
        /*001c*/ 	.word	0xfffffffc


//--------------------- .text.gluon_wgmma         --------------------------
	.section	.text.gluon_wgmma,"ax",@progbits
	.align	128
        .global         gluon_wgmma
        .type           gluon_wgmma,@function
        .size           gluon_wgmma,(.L_x_52 - gluon_wgmma)
        .other          gluon_wgmma,@"STO_CUDA_ENTRY STV_DEFAULT"
gluon_wgmma:
.text.gluon_wgmma:
[----:B------:R-:W-:Y:S01]  /*0000*/  LDC R1, c[0x0][0x28] ;  /* 0x00000a00ff017b82 */ /* 0x000fe20000000800 */
[----:B------:R-:W1:Y:S07]  /*0010*/  S2R R0, SR_TID.X ;  /* 0x0000000000007919 */ /* 0x000e6e0000002100 */
[----:B------:R-:W2:Y:S01]  /*0020*/  S2UR UR4, SR_CgaCtaId ;  /* 0x00000000000479c3 */ /* 0x000ea20000008800 */
[----:B------:R-:W-:Y:S01]  /*0030*/  UMOV UR16, 0x400 ;  /* 0x0000040000107882 */ /* 0x000fe20000000000 */
[----:B------:R-:W-:Y:S01]  /*0040*/  ULDC UR6, c[0x0][0xc] ;  /* 0x0000030000067ab9 */ /* 0x000fe20000000800 */
[----:B------:R-:W-:Y:S01]  /*0050*/  ULDC.64 UR28, c[0x0][0x250] ;  /* 0x00009400001c7ab9 */ /* 0x000fe20000000a00 */
[----:B------:R-:W-:Y:S04]  /*0060*/  BSSY B0, `(.L_x_0) ;  /* 0x000001f000007945 */ /* 0x000fe80003800000 */
[----:B------:R-:W3:Y:S08]  /*0070*/  LDC R2, c[0x0][0x228] ;  /* 0x00008a00ff027b82 */ /* 0x000ef00000000800 */
[----:B------:R-:W4:Y:S08]  /*0080*/  LDC R8, c[0x0][0x230] ;  /* 0x00008c00ff087b82 */ /* 0x000f300000000800 */
[----:B------:R-:W-:Y:S01]  /*0090*/  S2UR UR30, SR_CTAID.Y ;  /* 0x00000000001e79c3 */ /* 0x000fe20000002600 */
[----:B--2---:R-:W-:-:S03]  /*00a0*/  ULEA UR16, UR4, UR16, 0x18 ;  /* 0x0000001004107291 */ /* 0x004fc6000f8ec03f */
[----:B------:R-:W-:Y:S01]  /*00b0*/  ULDC UR4, c[0x0][0x10] ;  /* 0x0000040000047ab9 */ /* 0x000fe20000000800 */
[----:B-1----:R-:W-:-:S03]  /*00c0*/  LOP3.LUT R6, R0, 0x7f, RZ, 0xc0, !PT ;  /* 0x0000007f00067812 */ /* 0x002fc600078ec0ff */
[----:B------:R-:W1:Y:S01]  /*00d0*/  S2UR UR5, SR_CTAID.Z ;  /* 0x00000000000579c3 */ /* 0x000e620000002700 */
[----:B---3--:R-:W-:Y:S01]  /*00e0*/  VIADD R2, R2, 0xffffffff ;  /* 0xffffffff02027836 */ /* 0x008fe20000000000 */
[C---:B------:R-:W-:Y:S02]  /*00f0*/  ISETP.GE.U32.AND P0, PT, R6.reuse, 0x20, PT ;  /* 0x000000200600780c */ /* 0x040fe40003f06070 */
[C---:B------:R-:W-:Y:S02]  /*0100*/  ISETP.NE.U32.AND P2, PT, R6.reuse, RZ, PT ;  /* 0x000000ff0600720c */ /* 0x040fe40003f45070 */
[----:B------:R-:W-:Y:S02]  /*0110*/  LEA R11, R6, UR16, 0x2 ;  /* 0x00000010060b7c11 */ /* 0x000fe4000f8e10ff */
[----:B------:R-:W2:Y:S01]  /*0120*/  S2UR UR31, SR_CTAID.X ;  /* 0x00000000001f79c3 */ /* 0x000ea20000002500 */
[----:B----4-:R-:W-:-:S06]  /*0130*/  VIADD R9, R8, 0xffffffff ;  /* 0xffffffff08097836 */ /* 0x010fcc0000000000 */
[----:B------:R3:W-:Y:S01]  /*0140*/  @!P0 STS [R11], RZ ;  /* 0x000000ff0b008388 */ /* 0x0007e20000000800 */
[----:B------:R-:W-:-:S03]  /*0150*/  NOP ;  /* 0x0000000000007918 */ /* 0x000fc60000000000 */
[----:B------:R3:W-:Y:S01]  /*0160*/  @!P2 STS [UR16+0x24], R2 ;  /* 0x00002402ff00a988 */ /* 0x0007e20008000810 */
[----:B-1----:R-:W-:-:S03]  /*0170*/  UIMAD UR4, UR5, UR4, UR30 ;  /* 0x00000004050472a4 */ /* 0x002fc6000f8e021e */
[----:B------:R3:W-:Y:S01]  /*0180*/  @!P2 STS [UR16+0x20], R9 ;  /* 0x00002009ff00a988 */ /* 0x0007e20008000810 */
[----:B--2---:R-:W-:-:S04]  /*0190*/  UIMAD UR4, UR4, UR6, UR31 ;  /* 0x00000006040472a4 */ /* 0x004fc8000f8e021f */
[----:B------:R-:W-:-:S03]  /*01a0*/  UIMAD UR5, UR4, 0x180, URZ ;  /* 0x00000180040578a4 */ /* 0x000fc6000f8e023f */
[----:B------:R-:W-:Y:S01]  /*01b0*/  UMOV UR4, URZ ;  /* 0x0000003f00047c82 */ /* 0x000fe20008000000 */
[----:B------:R-:W-:-:S04]  /*01c0*/  UIADD3 UR24, UP0, UR5, UR28, URZ ;  /* 0x0000001c05187290 */ /* 0x000fc8000ff1e03f */
[----:B------:R-:W-:Y:S01]  /*01d0*/  ULEA.HI.X.SX32 UR25, UR5, UR29, 0x1, UP0 ;  /* 0x0000001d05197291 */ /* 0x000fe200080f0e3f */
[----:B---3--:R-:W-:Y:S11]  /*01e0*/  @P2 BRA `(.L_x_1) ;  /* 0x0000000000182947 */ /* 0x008ff60003800000 */
[----:B------:R-:W1:Y:S01]  /*01f0*/  LDS R3, [UR16+0x8] ;  /* 0x00000810ff037984 */ /* 0x000e620008000800 */
[----:B------:R-:W2:Y:S01]  /*0200*/  LDC.64 R12, c[0x0][0x210] ;  /* 0x00008400ff0c7b82 */ /* 0x000ea20000000a00 */
[----:B------:R-:W-:Y:S02]  /*0210*/  IMAD.MOV.U32 R4, RZ, RZ, 0x70 ;  /* 0x00000070ff047424 */ /* 0x000fe400078e00ff */
[----:B--2---:R2:W-:Y:S03]  /*0220*/  STS.64 [UR16], R12 ;  /* 0x0000000cff007988 */ /* 0x0045e60008000a10 */
[----:B-1----:R-:W-:-:S05]  /*0230*/  LOP3.LUT R3, R3, 0x10, R4, 0xd8, !PT ;  /* 0x0000001003037812 */ /* 0x002fca00078ed804 */
[----:B------:R2:W-:Y:S02]  /*0240*/  STS [UR16+0x8], R3 ;  /* 0x00000803ff007988 */ /* 0x0005e40008000810 */
.L_x_1:
[----:B------:R-:W-:Y:S05]  /*0250*/  BSYNC B0 ;  /* 0x0000000000007941 */ /* 0x000fea0003800000 */
.L_x_0:
[----:B------:R-:W-:Y:S04]  /*0260*/  BSSY B0, `(.L_x_2) ;  /* 0x000000a000007945 */ /* 0x000fe80003800000 */
[----:B------:R-:W-:Y:S05]  /*0270*/  @P2 BRA `(.L_x_3) ;  /* 0x0000000000202947 */ /* 0x000fea0003800000 */
[----:B--2---:R-:W1:Y:S01]  /*0280*/  LDS R3, [UR16+0x34] ;  /* 0x00003410ff037984 */ /* 0x004e620008000800 */
[----:B------:R-:W-:Y:S02]  /*0290*/  IMAD.MOV.U32 R4, RZ, RZ, 0x3f000000 ;  /* 0x3f000000ff047424 */ /* 0x000fe400078e00ff */
[----:B------:R-:W-:Y:S01]  /*02a0*/  @!P2 IMAD.MOV.U32 R5, RZ, RZ, 0x3f ;  /* 0x0000003fff05a424 */ /* 0x000fe200078e00ff */
[----:B------:R-:W2:Y:S02]  /*02b0*/  @!P2 LDS R10, [UR16+0x38] ;  /* 0x00003810ff0aa984 */ /* 0x000ea40008000800 */
[----:B-1----:R-:W-:Y:S02]  /*02c0*/  LOP3.LUT R3, R3, 0xff000000, R4, 0xb8, !PT ;  /* 0xff00000003037812 */ /* 0x002fe400078eb804 */
[----:B--2---:R-:W-:-:S03]  /*02d0*/  @!P2 LOP3.LUT R4, R10, 0xff, R5, 0xb8, !PT ;  /* 0x000000ff0a04a812 */ /* 0x004fc600078eb805 */
[----:B------:R1:W-:Y:S04]  /*02e0*/  STS [UR16+0x34], R3 ;  /* 0x00003403ff007988 */ /* 0x0003e80008000810 */
[----:B------:R1:W-:Y:S02]  /*02f0*/  @!P2 STS [UR16+0x38], R4 ;  /* 0x00003804ff00a988 */ /* 0x0003e40008000810 */
.L_x_3:
[----:B------:R-:W-:Y:S05]  /*0300*/  BSYNC B0 ;  /* 0x0000000000007941 */ /* 0x000fea0003800000 */
.L_x_2:
[----:B------:R-:W-:Y:S04]  /*0310*/  BSSY B0, `(.L_x_4) ;  /* 0x000000e000007945 */ /* 0x000fe80003800000 */
[----:B------:R-:W-:Y:S05]  /*0320*/  @P2 BRA `(.L_x_5) ;  /* 0x0000000000302947 */ /* 0x000fea0003800000 */
[----:B-1----:R-:W1:Y:S01]  /*0330*/  LDS R4, [UR16+0x34] ;  /* 0x00003410ff047984 */ /* 0x002e620008000800 */
[----:B--2---:R-:W2:Y:S03]  /*0340*/  LDC.64 R12, c[0x0][0x238] ;  /* 0x00008e00ff0c7b82 */ /* 0x004ea60000000a00 */
[----:B------:R-:W3:Y:S01]  /*0350*/  LDS R3, [UR16+0x1c] ;  /* 0x00001c10ff037984 */ /* 0x000ee20008000800 */
[C---:B--2---:R-:W-:Y:S01]  /*0360*/  SHF.L.U64.HI R10, R12.reuse, 0x1, R13 ;  /* 0x000000010c0a7819 */ /* 0x044fe2000001020d */
[----:B------:R-:W-:-:S03]  /*0370*/  IMAD.SHL.U32 R5, R12, 0x2, RZ ;  /* 0x000000020c057824 */ /* 0x000fc600078e00ff */
[--C-:B------:R-:W-:Y:S02]  /*0380*/  SHF.R.U32.HI R12, RZ, 0x4, R10.reuse ;  /* 0x00000004ff0c7819 */ /* 0x100fe4000001160a */
[----:B------:R-:W-:-:S05]  /*0390*/  SHF.R.U64 R5, R5, 0x4, R10 ;  /* 0x0000000405057819 */ /* 0x000fca000000120a */
[----:B------:R4:W-:Y:S01]  /*03a0*/  STS [UR16+0xc], R5 ;  /* 0x00000c05ff007988 */ /* 0x0009e20008000810 */
[----:B-1----:R-:W-:Y:S02]  /*03b0*/  LOP3.LUT R4, R4, 0x7, RZ, 0xb8, !PT ;  /* 0x0000000704047812 */ /* 0x002fe400078eb8ff */
[----:B---3--:R-:W-:-:S03]  /*03c0*/  LOP3.LUT R3, R3, 0xf, R12, 0xb8, !PT ;  /* 0x0000000f03037812 */ /* 0x008fc600078eb80c */
[----:B------:R4:W-:Y:S04]  /*03d0*/  STS [UR16+0x34], R4 ;  /* 0x00003404ff007988 */ /* 0x0009e80008000810 */
[----:B------:R4:W-:Y:S02]  /*03e0*/  STS [UR16+0x1c], R3 ;  /* 0x00001c03ff007988 */ /* 0x0009e40008000810 */
.L_x_5:
[----:B------:R-:W-:Y:S05]  /*03f0*/  BSYNC B0 ;  /* 0x0000000000007941 */ /* 0x000fea0003800000 */
.L_x_4:
[----:B------:R-:W-:Y:S04]  /*0400*/  BSSY B1, `(.L_x_6) ;  /* 0x000001a000017945 */ /* 0x000fe80003800000 */
[----:B------:R-:W-:Y:S04]  /*0410*/  BSSY B0, `(.L_x_7) ;  /* 0x0000015000007945 */ /* 0x000fe80003800000 */
[----:B------:R-:W-:Y:S05]  /*0420*/  @P2 BRA `(.L_x_8) ;  /* 0x0000000000202947 */ /* 0x000fea0003800000 */
[----:B-12-4-:R-:W1:Y:S02]  /*0430*/  LDS R3, [UR16+0x34] ;  /* 0x00003410ff037984 */ /* 0x016e640008000800 */
[----:B-1----:R-:W-:-:S05]  /*0440*/  LOP3.LUT R3, R3, 0x38, RZ, 0xb8, !PT ;  /* 0x0000003803037812 */ /* 0x002fca00078eb8ff */
[----:B------:R1:W-:Y:S01]  /*0450*/  STS [UR16+0x34], R3 ;  /* 0x00003403ff007988 */ /* 0x0003e20008000810 */
[----:B------:R-:W-:Y:S05]  /*0460*/  @P2 BRA `(.L_x_9) ;  /* 0x0000000000202947 */ /* 0x000fea0003800000 */
[----:B-1----:R-:W1:Y:S01]  /*0470*/  LDS R3, [UR16+0x8] ;  /* 0x00000810ff037984 */ /* 0x002e620008000800 */
[----:B------:R-:W-:-:S05]  /*0480*/  IMAD.MOV.U32 R4, RZ, RZ, 0x780 ;  /* 0x00000780ff047424 */ /* 0x000fca00078e00ff */
[----:B-1----:R-:W-:-:S05]  /*0490*/  LOP3.LUT R3, R3, 0x500, R4, 0xd8, !PT ;  /* 0x0000050003037812 */ /* 0x002fca00078ed804 */
[----:B------:R3:W-:Y:S02]  /*04a0*/  STS [UR16+0x8], R3 ;  /* 0x00000803ff007988 */ /* 0x0007e40008000810 */
.L_x_8:
[----:B------:R-:W-:Y:S05]  /*04b0*/  @P2 BRA `(.L_x_10) ;  /* 0x0000000000282947 */ /* 0x000fea0003800000 */
[----:B-1234-:R-:W1:Y:S02]  /*04c0*/  LDS R3, [UR16+0x8] ;  /* 0x00000810ff037984 */ /* 0x01ee640008000800 */
[----:B-1----:R-:W-:-:S05]  /*04d0*/  LOP3.LUT R3, R3, 0x1800, RZ, 0xb8, !PT ;  /* 0x0000180003037812 */ /* 0x002fca00078eb8ff */
[----:B------:R2:W-:Y:S02]  /*04e0*/  STS [UR16+0x8], R3 ;  /* 0x00000803ff007988 */ /* 0x0005e40008000810 */
.L_x_9:
[----:B------:R-:W-:Y:S05]  /*04f0*/  @P2 BREAK B0 ;  /* 0x0000000000002942 */ /* 0x000fea0003800000 */
[----:B------:R-:W-:Y:S05]  /*0500*/  @P2 BRA `(.L_x_11) ;  /* 0x0000000000242947 */ /* 0x000fea0003800000 */
[----:B------:R-:W3:Y:S01]  /*0510*/  LDS R4, [UR16+0x8] ;  /* 0x00000810ff047984 */ /* 0x000ee20008000800 */
[----:B-12---:R-:W-:-:S05]  /*0520*/  IMAD.MOV.U32 R3, RZ, RZ, 0x6000 ;  /* 0x00006000ff037424 */ /* 0x006fca00078e00ff */
[----:B---3--:R-:W-:-:S04]  /*0530*/  LOP3.LUT R3, R4, 0x6000, R3, 0xd8, !PT ;  /* 0x0000600004037812 */ /* 0x008fc800078ed803 */
[----:B------:R-:W-:-:S05]  /*0540*/  LOP3.LUT R3, R3, 0x400000, RZ, 0xb8, !PT ;  /* 0x0040000003037812 */ /* 0x000fca00078eb8ff */
[----:B------:R5:W-:Y:S02]  /*0550*/  STS [UR16+0x8], R3 ;  /* 0x00000803ff007988 */ /* 0x000be40008000810 */
.L_x_10:
[----:B------:R-:W-:Y:S05]  /*0560*/  BSYNC B0 ;  /* 0x0000000000007941 */ /* 0x000fea0003800000 */
.L_x_7:
[----:B-12345:R-:W1:Y:S02]  /*0570*/  @!P2 LDS R3, [UR16+0x8] ;  /* 0x00000810ff03a984 */ /* 0x03ee640008000800 */
[----:B-1----:R-:W-:-:S05]  /*0580*/  @!P2 LOP3.LUT R3, R3, 0x8000, RZ, 0xb8, !PT ;  /* 0x000080000303a812 */ /* 0x002fca00078eb8ff */
[----:B------:R3:W-:Y:S02]  /*0590*/  @!P2 STS [UR16+0x8], R3 ;  /* 0x00000803ff00a988 */ /* 0x0007e40008000810 */
.L_x_11:
[----:B------:R-:W-:Y:S05]  /*05a0*/  BSYNC B1 ;  /* 0x0000000000017941 */ /* 0x000fea0003800000 */
.L_x_6:
[----:B------:R-:W-:Y:S05]  /*05b0*/  WARPSYNC.ALL ;  /* 0x0000000000007948 */ /* 0x000fea0003800000 */
[----:B------:R-:W-:Y:S05]  /*05c0*/  @P0 BRA `(.L_x_12) ;  /* 0x0000000000280947 */ /* 0x000fea0003800000 */
[----:B-123--:R-:W1:Y:S01]  /*05d0*/  S2R R3, SR_LANEID ;  /* 0x0000000000037919 */ /* 0x00ee620000000000 */
[----:B------:R-:W-:Y:S05]  /*05e0*/  WARPSYNC.ALL ;  /* 0x0000000000007948 */ /* 0x000fea0003800000 */
[----:B-1----:R-:W-:-:S05]  /*05f0*/  IMAD.SHL.U32 R3, R3, 0x4, RZ ;  /* 0x0000000403037824 */ /* 0x002fca00078e00ff */
[----:B------:R-:W1:Y:S01]  /*0600*/  LDS R7, [R3+UR16] ;  /* 0x0000001003077984 */ /* 0x000e620008000800 */
[----:B------:R-:W-:-:S05]  /*0610*/  IADD3 R4, P1, R3, UR24, RZ ;  /* 0x0000001803047c10 */ /* 0x000fca000ff3e0ff */
[----:B------:R-:W-:-:S05]  /*0620*/  IMAD.X R5, RZ, RZ, UR25, P1 ;  /* 0x00000019ff057e24 */ /* 0x000fca00088e06ff */
[----:B-1----:R4:W5:Y:S01]  /*0630*/  ATOMG.E.EXCH.STRONG.GPU PT, RZ, [R4], R7 ;  /* 0x0000000704ff73a8 */ /* 0x00296200041ee100 */
[----:B------:R-:W-:-:S04]  /*0640*/  DEPBAR {5,4,3,2,1,0} ;  /* 0x0000003f0000791a */ /* 0x000fc80000000000 */
[----:B------:R4:W-:Y:S01]  /*0650*/  UTMACCTL.IV [UR24] ;  /* 0x00000000180079b9 */ /* 0x0009e20008000000 */
[----:B------:R-:W-:Y:S01]  /*0660*/  NOP ;  /* 0x0000000000007918 */ /* 0x000fe20000000000 */
.L_x_12:
[----:B------:R-:W-:Y:S05]  /*0670*/  @P0 BRA `(.L_x_13) ;  /* 0x00000000000c0947 */ /* 0x000fea0003800000 */
[----:B------:R0:W-:Y:S01]  /*0680*/  UTMACMDFLUSH ;  /* 0x00000000000079b7 */ /* 0x0001e20000000000 */
[----:B------:R-:W-:Y:S05]  /*0690*/  @P0 BRA `(.L_x_13) ;  /* 0x0000000000040947 */ /* 0x000fea0003800000 */
[----:B------:R-:W-:-:S04]  /*06a0*/  DEPBAR.LE SB0, 0x0 ;  /* 0x000080000000791a */ /* 0x000fc80000000000 */
.L_x_13:
[----:B------:R-:W-:Y:S05]  /*06b0*/  WARPSYNC.ALL ;  /* 0x0000000000007948 */ /* 0x000fea0003800000 */
[----:B-----5:R-:W-:Y:S06]  /*06c0*/  BAR.SYNC.DEFER_BLOCKING 0x0 ;  /* 0x0000000000007b1d */ /* 0x020fec0000010000 */
[----:B------:R-:W-:Y:S02]  /*06d0*/  BSSY B1, `(.L_x_14) ;  /* 0x000000b000017945 */ /* 0x000fe40003800000 */
[----:B------:R-:W-:Y:S06]  /*06e0*/  BAR.SYNC.DEFER_BLOCKING 0x0 ;  /* 0x0000000000007b1d */ /* 0x000fec0000010000 */
[----:B------:R5:W-:Y:S01]  /*06f0*/  @!P0 STS [R11], RZ ;  /* 0x000000ff0b008388 */ /* 0x000be20000000800 */
[----:B------:R-:W-:Y:S01]  /*0700*/  NOP ;  /* 0x0000000000007918 */ /* 0x000fe20000000000 */
[----:B------:R-:W-:Y:S05]  /*0710*/  @P2 BRA `(.L_x_15) ;  /* 0x0000000000182947 */ /* 0x000fea0003800000 */
[----:B-123--:R-:W1:Y:S01]  /*0720*/  LDS R3, [UR16+0x8] ;  /* 0x00000810ff037984 */ /* 0x00ee620008000800 */
[----:B------:R-:W2:Y:S01]  /*0730*/  LDC.64 R12, c[0x0][0x218] ;  /* 0x00008600ff0c7b82 */ /* 0x000ea20000000a00 */
[----:B----4-:R-:W-:Y:S02]  /*0740*/  IMAD.MOV.U32 R4, RZ, RZ, 0x70 ;  /* 0x00000070ff047424 */ /* 0x010fe400078e00ff */
[----:B--2---:R2:W-:Y:S03]  /*0750*/  STS.64 [UR16], R12 ;  /* 0x0000000cff007988 */ /* 0x0045e60008000a10 */
[----:B-1----:R-:W-:-:S05]  /*0760*/  LOP3.LUT R3, R3, 0x10, R4, 0xd8, !PT ;  /* 0x0000001003037812 */ /* 0x002fca00078ed804 */
[----:B------:R2:W-:Y:S02]  /*0770*/  STS [UR16+0x8], R3 ;  /* 0x00000803ff007988 */ /* 0x0005e40008000810 */
.L_x_15:
[----:B----4-:R-:W-:Y:S05]  /*0780*/  BSYNC B1 ;  /* 0x0000000000017941 */ /* 0x010fea0003800000 */
.L_x_14:
[----:B------:R-:W-:Y:S04]  /*0790*/  BSSY B2, `(.L_x_16) ;  /* 0x000000f000027945 */ /* 0x000fe80003800000 */
[----:B------:R-:W-:Y:S04]  /*07a0*/  BSSY B1, `(.L_x_17) ;  /* 0x000000c000017945 */ /* 0x000fe80003800000 */
[----:B------:R-:W-:Y:S05]  /*07b0*/  @P2 BRA `(.L_x_18) ;  /* 0x0000000000282947 */ /* 0x000fea0003800000 */
[----:B-123--:R-:W1:Y:S01]  /*07c0*/  LDS R3, [UR16+0x34] ;  /* 0x00003410ff037984 */ /* 0x00ee620008000800 */
[----:B------:R-:W-:Y:S01]  /*07d0*/  IMAD.MOV.U32 R4, RZ, RZ, 0x3f000000 ;  /* 0x3f000000ff047424 */ /* 0x000fe200078e00ff */
[----:B------:R-:W-:Y:S05]  /*07e0*/  @P2 BREAK B1 ;  /* 0x0000000000012942 */ /* 0x000fea0003800000 */
[----:B-1----:R-:W-:-:S05]  /*07f0*/  LOP3.LUT R3, R3, 0xff000000, R4, 0xb8, !PT ;  /* 0xff00000003037812 */ /* 0x002fca00078eb804 */
[----:B------:R1:W-:Y:S01]  /*0800*/  STS [UR16+0x34], R3 ;  /* 0x00003403ff007988 */ /* 0x0003e20008000810 */
[----:B------:R-:W-:Y:S05]  /*0810*/  @P2 BRA `(.L_x_19) ;  /* 0x0000000000182947 */ /* 0x000fea0003800000 */
[----:B-1----:R-:W1:Y:S01]  /*0820*/  LDS R3, [UR16+0x38] ;  /* 0x00003810ff037984 */ /* 0x002e620008000800 */
[----:B------:R-:W-:-:S05]  /*0830*/  IMAD.MOV.U32 R4, RZ, RZ, 0x3f ;  /* 0x0000003fff047424 */ /* 0x000fca00078e00ff */
[----:B-1----:R-:W-:-:S05]  /*0840*/  LOP3.LUT R3, R3, 0xff, R4, 0xb8, !PT ;  /* 0x000000ff03037812 */ /* 0x002fca00078eb804 */
[----:B------:R4:W-:Y:S02]  /*0850*/  STS [UR16+0x38], R3 ;  /* 0x00003803ff007988 */ /* 0x0009e40008000810 */
.L_x_18:
[----:B------:R-:W-:Y:S05]  /*0860*/  BSYNC B1 ;  /* 0x0000000000017941 */ /* 0x000fea0003800000 */
.L_x_17:
[----:B------:R1:W-:Y:S02]  /*0870*/  @!P2 STS [UR16+0x20], R9 ;  /* 0x00002009ff00a988 */ /* 0x0003e40008000810 */
.L_x_19:
[----:B------:R-:W-:Y:S05]  /*0880*/  BSYNC B2 ;  /* 0x0000000000027941 */ /* 0x000fea0003800000 */
.L_x_16:
[----:B------:R-:W-:Y:S05]  /*0890*/  WARPSYNC.ALL ;  /* 0x0000000000007948 */ /* 0x000fea0003800000 */
[----:B-1234-:R-:W1:Y:S01]  /*08a0*/  LDC R3, c[0x0][0x22c] ;  /* 0x00008b00ff037b82 */ /* 0x01ee620000000800 */
[----:B------:R-:W-:Y:S01]  /*08b0*/  BSSY B2, `(.L_x_20) ;  /* 0x0000010000027945 */ /* 0x000fe20003800000 */
[----:B-1----:R-:W-:-:S05]  /*08c0*/  VIADD R3, R3, 0xffffffff ;  /* 0xffffffff03037836 */ /* 0x002fca0000000000 */
[----:B------:R1:W-:Y:S01]  /*08d0*/  @!P2 STS [UR16+0x24], R3 ;  /* 0x00002403ff00a988 */ /* 0x0003e20008000810 */
[----:B------:R-:W-:Y:S05]  /*08e0*/  @P2 BRA `(.L_x_21) ;  /* 0x0000000000302947 */ /* 0x000fea0003800000 */
[----:B------:R-:W2:Y:S01]  /*08f0*/  LDS R5, [UR16+0x34] ;  /* 0x00003410ff057984 */ /* 0x000ea20008000800 */
[----:B------:R-:W3:Y:S03]  /*0900*/  LDC.64 R12, c[0x0][0x240] ;  /* 0x00009000ff0c7b82 */ /* 0x000ee60000000a00 */
[----:B------:R-:W4:Y:S01]  /*0910*/  LDS R4, [UR16+0x1c] ;  /* 0x00001c10ff047984 */ /* 0x000f220008000800 */
[C---:B---3--:R-:W-:Y:S01]  /*0920*/  SHF.L.U64.HI R10, R12.reuse, 0x1, R13 ;  /* 0x000000010c0a7819 */ /* 0x048fe2000001020d */
[----:B------:R-:W-:-:S03]  /*0930*/  IMAD.SHL.U32 R7, R12, 0x2, RZ ;  /* 0x000000020c077824 */ /* 0x000fc600078e00ff */
[--C-:B------:R-:W-:Y:S02]  /*0940*/  SHF.R.U32.HI R9, RZ, 0x4, R10.reuse ;  /* 0x00000004ff097819 */ /* 0x100fe4000001160a */
[----:B------:R-:W-:-:S05]  /*0950*/  SHF.R.U64 R7, R7, 0x4, R10 ;  /* 0x0000000407077819 */ /* 0x000fca000000120a */
[----:B------:R3:W-:Y:S01]  /*0960*/  STS [UR16+0xc], R7 ;  /* 0x00000c07ff007988 */ /* 0x0007e20008000810 */
[----:B--2---:R-:W-:Y:S02]  /*0970*/  LOP3.LUT R5, R5, 0x7, RZ, 0xb8, !PT ;  /* 0x0000000705057812 */ /* 0x004fe400078eb8ff */
[----:B----4-:R-:W-:-:S03]  /*0980*/  LOP3.LUT R4, R4, 0xf, R9, 0xb8, !PT ;  /* 0x0000000f04047812 */ /* 0x010fc600078eb809 */
[----:B------:R3:W-:Y:S04]  /*0990*/  STS [UR16+0x34], R5 ;  /* 0x00003405ff007988 */ /* 0x0007e80008000810 */
[----:B------:R3:W-:Y:S02]  /*09a0*/  STS [UR16+0x1c], R4 ;  /* 0x00001c04ff007988 */ /* 0x0007e40008000810 */
.L_x_21:
[----:B------:R-:W-:Y:S05]  /*09b0*/  BSYNC B2 ;  /* 0x0000000000027941 */ /* 0x000fea0003800000 */
.L_x_20:
[----:B------:R-:W-:Y:S04]  /*09c0*/  BSSY B3, `(.L_x_22) ;  /* 0x000001a000037945 */ /* 0x000fe80003800000 */
[----:B------:R-:W-:Y:S04]  /*09d0*/  BSSY B2, `(.L_x_23) ;  /* 0x0000015000027945 */ /* 0x000fe80003800000 */
[----:B------:R-:W-:Y:S05]  /*09e0*/  @P2 BRA `(.L_x_24) ;  /* 0x0000000000202947 */ /* 0x000fea0003800000 */
[----:B---3--:R-:W2:Y:S02]  /*09f0*/  LDS R4, [UR16+0x34] ;  /* 0x00003410ff047984 */ /* 0x008ea40008000800 */
[----:B--2---:R-:W-:-:S05]  /*0a00*/  LOP3.LUT R4, R4, 0x38, RZ, 0xb8, !PT ;  /* 0x0000003804047812 */ /* 0x004fca00078eb8ff */
[----:B------:R2:W-:Y:S01]  /*0a10*/  STS [UR16+0x34], R4 ;  /* 0x00003404ff007988 */ /* 0x0005e20008000810 */
[----:B------:R-:W-:Y:S05]  /*0a20*/  @P2 BRA `(.L_x_25) ;  /* 0x0000000000202947 */ /* 0x000fea0003800000 */
[----:B--2---:R-:W2:Y:S01]  /*0a30*/  LDS R4, [UR16+0x8] ;  /* 0x00000810ff047984 */ /* 0x004ea20008000800 */
[----:B------:R-:W-:-:S05]  /*0a40*/  IMAD.MOV.U32 R5, RZ, RZ, 0x780 ;  /* 0x00000780ff057424 */ /* 0x000fca00078e00ff */
[----:B--2---:R-:W-:-:S05]  /*0a50*/  LOP3.LUT R4, R4, 0x500, R5, 0xd8, !PT ;  /* 0x0000050004047812 */ /* 0x004fca00078ed805 */
[----:B------:R2:W-:Y:S02]  /*0a60*/  STS [UR16+0x8], R4 ;  /* 0x00000804ff007988 */ /* 0x0005e40008000810 */
.L_x_24:
[----:B------:R-:W-:Y:S05]  /*0a70*/  @P2 BRA `(.L_x_26) ;  /* 0x0000000000282947 */ /* 0x000fea0003800000 */
[----:B--23--:R-:W2:Y:S02]  /*0a80*/  LDS R4, [UR16+0x8] ;  /* 0x00000810ff047984 */ /* 0x00cea40008000800 */
[----:B--2---:R-:W-:-:S05]  /*0a90*/  LOP3.LUT R4, R4, 0x1800, RZ, 0xb8, !PT ;  /* 0x0000180004047812 */ /* 0x004fca00078eb8ff */
[----:B------:R3:W-:Y:S02]  /*0aa0*/  STS [UR16+0x8], R4 ;  /* 0x00000804ff007988 */ /* 0x0007e40008000810 */
.L_x_25:
[----:B------:R-:W-:Y:S05]  /*0ab0*/  @P2 BREAK B2 ;  /* 0x0000000000022942 */ /* 0x000fea0003800000 */
[----:B------:R-:W-:Y:S05]  /*0ac0*/  @P2 BRA `(.L_x_27) ;  /* 0x0000000000242947 */ /* 0x000fea0003800000 */
[----:B--23--:R-:W2:Y:S01]  /*0ad0*/  LDS R4, [UR16+0x8] ;  /* 0x00000810ff047984 */ /* 0x00cea20008000800 */
[----:B------:R-:W-:-:S05]  /*0ae0*/  IMAD.MOV.U32 R5, RZ, RZ, 0x6000 ;  /* 0x00006000ff057424 */ /* 0x000fca00078e00ff */
[----:B--2---:R-:W-:-:S04]  /*0af0*/  LOP3.LUT R4, R4, 0x6000, R5, 0xd8, !PT ;  /* 0x0000600004047812 */ /* 0x004fc800078ed805 */
[----:B------:R-:W-:-:S05]  /*0b00*/  LOP3.LUT R4, R4, 0x400000, RZ, 0xb8, !PT ;  /* 0x0040000004047812 */ /* 0x000fca00078eb8ff */
[----:B------:R4:W-:Y:S02]  /*0b10*/  STS [UR16+0x8], R4 ;  /* 0x00000804ff007988 */ /* 0x0009e40008000810 */
.L_x_26:
[----:B------:R-:W-:Y:S05]  /*0b20*/  BSYNC B2 ;  /* 0x0000000000027941 */ /* 0x000fea0003800000 */
.L_x_23:
[----:B--234-:R-:W2:Y:S02]  /*0b30*/  @!P2 LDS R4, [UR16+0x8] ;  /* 0x00000810ff04a984 */ /* 0x01cea40008000800 */
[----:B--2---:R-:W-:-:S05]  /*0b40*/  @!P2 LOP3.LUT R4, R4, 0x8000, RZ, 0xb8, !PT ;  /* 0x000080000404a812 */ /* 0x004fca00078eb8ff */
[----:B------:R4:W-:Y:S02]  /*0b50*/  @!P2 STS [UR16+0x8], R4 ;  /* 0x00000804ff00a988 */ /* 0x0009e40008000810 */
.L_x_27:
[----:B------:R-:W-:Y:S05]  /*0b60*/  BSYNC B3 ;  /* 0x0000000000037941 */ /* 0x000fea0003800000 */
.L_x_22:
[----:B------:R-:W-:Y:S05]  /*0b70*/  WARPSYNC.ALL ;  /* 0x0000000000007948 */ /* 0x000fea0003800000 */
[----:B------:R-:W-:-:S04]  /*0b80*/  UIADD3 UR27, UR5, 0x80, URZ ;  /* 0x00000080051b7890 */ /* 0x000fc8000fffe03f */
[----:B------:R-:W-:-:S04]  /*0b90*/  UIADD3 UR26, UP0, UR27, UR28, URZ ;  /* 0x0000001c1b1a7290 */ /* 0x000fc8000ff1e03f */
[----:B------:R-:W-:Y:S01]  /*0ba0*/  ULEA.HI.X.SX32 UR27, UR27, UR29, 0x1, UP0 ;  /* 0x0000001d1b1b7291 */ /* 0x000fe200080f0e3f */
[----:B------:R-:W-:Y:S11]  /*0bb0*/  @P0 BRA `(.L_x_28) ;  /* 0x0000000000280947 */ /* 0x000ff60003800000 */
[----:B--234-:R-:W2:Y:S01]  /*0bc0*/  S2R R4, SR_LANEID ;  /* 0x0000000000047919 */ /* 0x01cea20000000000 */
[----:B------:R-:W-:Y:S05]  /*0bd0*/  WARPSYNC.ALL ;  /* 0x0000000000007948 */ /* 0x000fea0003800000 */
[----:B--2---:R-:W-:-:S05]  /*0be0*/  IMAD.SHL.U32 R9, R4, 0x4, RZ ;  /* 0x0000000404097824 */ /* 0x004fca00078e00ff */
[----:B------:R-:W2:Y:S01]  /*0bf0*/  LDS R7, [R9+UR16] ;  /* 0x0000001009077984 */ /* 0x000ea20008000800 */
[----:B------:R-:W-:-:S05]  /*0c00*/  IADD3 R4, P1, R9, UR26, RZ ;  /* 0x0000001a09047c10 */ /* 0x000fca000ff3e0ff */
[----:B------:R-:W-:-:S05]  /*0c10*/  IMAD.X R5, RZ, RZ, UR27, P1 ;  /* 0x0000001bff057e24 */ /* 0x000fca00088e06ff */
[----:B--2---:R2:W3:Y:S01]  /*0c20*/  ATOMG.E.EXCH.STRONG.GPU PT, RZ, [R4], R7 ;  /* 0x0000000704ff73a8 */ /* 0x0044e200041ee100 */
[----:B------:R-:W-:-:S04]  /*0c30*/  DEPBAR {5,4,3,2,1,0} ;  /* 0x0000003f0000791a */ /* 0x000fc80000000000 */
[----:B------:R2:W-:Y:S01]  /*0c40*/  UTMACCTL.IV [UR26] ;  /* 0x000000001a0079b9 */ /* 0x0005e20008000000 */
[----:B------:R-:W-:Y:S01]  /*0c50*/  NOP ;  /* 0x0000000000007918 */ /* 0x000fe20000000000 */
.L_x_28:
[----:B------:R-:W-:Y:S05]  /*0c60*/  @P0 BRA `(.L_x_29) ;  /* 0x00000000000c0947 */ /* 0x000fea0003800000 */
[----:B------:R0:W-:Y:S01]  /*0c70*/  UTMACMDFLUSH ;  /* 0x00000000000079b7 */ /* 0x0001e20000000000 */
[----:B------:R-:W-:Y:S05]  /*0c80*/  @P0 BRA `(.L_x_29) ;  /* 0x0000000000040947 */ /* 0x000fea0003800000 */
[----:B------:R-:W-:-:S04]  /*0c90*/  DEPBAR.LE SB0, 0x0 ;  /* 0x000080000000791a */ /* 0x000fc80000000000 */
.L_x_29:
[----:B------:R-:W-:Y:S05]  /*0ca0*/  WARPSYNC.ALL ;  /* 0x0000000000007948 */ /* 0x000fea0003800000 */
[----:B---3--:R-:W-:Y:S06]  /*0cb0*/  BAR.SYNC.DEFER_BLOCKING 0x0 ;  /* 0x0000000000007b1d */ /* 0x008fec0000010000 */
[----:B------:R-:W-:Y:S02]  /*0cc0*/  BSSY B3, `(.L_x_30) ;  /* 0x000000b000037945 */ /* 0x000fe40003800000 */
[----:B------:R-:W-:Y:S06]  /*0cd0*/  BAR.SYNC.DEFER_BLOCKING 0x0 ;  /* 0x0000000000007b1d */ /* 0x000fec0000010000 */
[----:B------:R3:W-:Y:S01]  /*0ce0*/  @!P0 STS [R11], RZ ;  /* 0x000000ff0b008388 */ /* 0x0007e20000000800 */
[----:B------:R-:W-:Y:S01]  /*0cf0*/  NOP ;  /* 0x0000000000007918 */ /* 0x000fe20000000000 */
[----:B------:R-:W-:Y:S05]  /*0d00*/  @P2 BRA `(.L_x_31) ;  /* 0x0000000000182947 */ /* 0x000fea0003800000 */
[----:B--2-4-:R-:W2:Y:S01]  /*0d10*/  LDS R4, [UR16+0x8] ;  /* 0x00000810ff047984 */ /* 0x014ea20008000800 */
[----:B---3-5:R-:W3:Y:S01]  /*0d20*/  LDC.64 R10, c[0x0][0x220] ;  /* 0x00008800ff0a7b82 */ /* 0x028ee20000000a00 */
[----:B------:R-:W-:Y:S02]  /*0d30*/  IMAD.MOV.U32 R5, RZ, RZ, 0x70 ;  /* 0x00000070ff057424 */ /* 0x000fe400078e00ff */
[----:B---3--:R3:W-:Y:S03]  /*0d40*/  STS.64 [UR16], R10 ;  /* 0x0000000aff007988 */ /* 0x0087e60008000a10 */
[----:B--2---:R-:W-:-:S05]  /*0d50*/  LOP3.LUT R4, R4, 0x10, R5, 0xd8, !PT ;  /* 0x0000001004047812 */ /* 0x004fca00078ed805 */
[----:B------:R3:W-:Y:S02]  /*0d60*/  STS [UR16+0x8], R4 ;  /* 0x00000804ff007988 */ /* 0x0007e40008000810 */
.L_x_31:
[----:B--2---:R-:W-:Y:S05]  /*0d70*/  BSYNC B3 ;  /* 0x0000000000037941 */ /* 0x004fea0003800000 */
.L_x_30:
[----:B------:R-:W-:Y:S04]  /*0d80*/  BSSY B4, `(.L_x_32) ;  /* 0x0000011000047945 */ /* 0x000fe80003800000 */
[----:B------:R-:W-:Y:S04]  /*0d90*/  BSSY B3, `(.L_x_33) ;  /* 0x000000e000037945 */ /* 0x000fe80003800000 */
[----:B------:R-:W-:Y:S05]  /*0da0*/  @P2 BRA `(.L_x_34) ;  /* 0x0000000000242947 */ /* 0x000fea0003800000 */
[----:B---34-:R-:W2:Y:S01]  /*0db0*/  LDS R4, [UR16+0x34] ;  /* 0x00003410ff047984 */ /* 0x018ea20008000800 */
[----:B------:R-:W-:-:S05]  /*0dc0*/  IMAD.MOV.U32 R5, RZ, RZ, 0x3f000000 ;  /* 0x3f000000ff057424 */ /* 0x000fca00078e00ff */
[----:B--2---:R-:W-:-:S05]  /*0dd0*/  LOP3.LUT R4, R4, 0xff000000, R5, 0xb8, !PT ;  /* 0xff00000004047812 */ /* 0x004fca00078eb805 */
[----:B------:R2:W-:Y:S01]  /*0de0*/  STS [UR16+0x34], R4 ;  /* 0x00003404ff007988 */ /* 0x0005e20008000810 */
[----:B------:R-:W-:Y:S05]  /*0df0*/  @P2 BRA `(.L_x_35) ;  /* 0x00000000001c2947 */ /* 0x000fea0003800000 */
[----:B--2---:R-:W2:Y:S01]  /*0e00*/  LDS R4, [UR16+0x38] ;  /* 0x00003810ff047984 */ /* 0x004ea20008000800 */
[----:B------:R-:W-:-:S05]  /*0e10*/  IMAD.MOV.U32 R5, RZ, RZ, 0x3f ;  /* 0x0000003fff057424 */ /* 0x000fca00078e00ff */
[----:B--2---:R-:W-:-:S05]  /*0e20*/  LOP3.LUT R4, R4, 0xff, R5, 0xb8, !PT ;  /* 0x000000ff04047812 */ /* 0x004fca00078eb805 */
[----:B------:R2:W-:Y:S02]  /*0e30*/  STS [UR16+0x38], R4 ;  /* 0x00003804ff007988 */ /* 0x0005e40008000810 */
.L_x_34:
[----:B------:R-:W-:Y:S05]  /*0e40*/  @P2 BREAK B3 ;  /* 0x0000000000032942 */ /* 0x000fea0003800000 */
[----:B------:R-:W-:Y:S05]  /*0e50*/  @P2 BRA `(.L_x_36) ;  /* 0x00000000000c2947 */ /* 0x000fea0003800000 */
[----:B------:R1:W-:Y:S02]  /*0e60*/  STS [UR16+0x20], R3 ;  /* 0x00002003ff007988 */ /* 0x0003e40008000810 */
.L_x_35:
[----:B------:R-:W-:Y:S05]  /*0e70*/  BSYNC B3 ;  /* 0x0000000000037941 */ /* 0x000fea0003800000 */
.L_x_33:
[----:B------:R1:W-:Y:S02]  /*0e80*/  @!P2 STS [UR16+0x24], R2 ;  /* 0x00002402ff00a988 */ /* 0x0003e40008000810 */
.L_x_36:
[----:B------:R-:W-:Y:S05]  /*0e90*/  BSYNC B4 ;  /* 0x0000000000047941 */ /* 0x000fea0003800000 */
.L_x_32:
[----:B------:R-:W-:Y:S05]  /*0ea0*/  WARPSYNC.ALL ;  /* 0x0000000000007948 */ /* 0x000fea0003800000 */
[----:B------:R-:W-:Y:S04]  /*0eb0*/  BSSY B4, `(.L_x_37) ;  /* 0x000000e000047945 */ /* 0x000fe80003800000 */
[----:B------:R-:W-:Y:S05]  /*0ec0*/  @P2 BRA `(.L_x_38) ;  /* 0x0000000000302947 */ /* 0x000fea0003800000 */
[----:B-1----:R-:W1:Y:S01]  /*0ed0*/  LDS R3, [UR16+0x34] ;  /* 0x00003410ff037984 */ /* 0x002e620008000800 */
[----:B--234-:R-:W2:Y:S03]  /*0ee0*/  LDC.64 R4, c[0x0][0x248] ;  /* 0x00009200ff047b82 */ /* 0x01cea60000000a00 */
        /* <DEDUP_REMOVED lines=10> */
.L_x_38:
[----:B------:R-:W-:Y:S05]  /*0f90*/  BSYNC B4 ;  /* 0x0000000000047941 */ /* 0x000fea0003800000 */
.L_x_37:
[----:B------:R-:W-:Y:S04]  /*0fa0*/  BSSY B4, `(.L_x_39) ;  /* 0x000001a000047945 */ /* 0x000fe80003800000 */
[----:B------:R-:W-:Y:S04]  /*0fb0*/  BSSY B5, `(.L_x_40) ;  /* 0x0000015000057945 */ /* 0x000fe80003800000 */
[----:B------:R-:W-:Y:S05]  /*0fc0*/  @P2 BRA `(.L_x_41) ;  /* 0x0000000000202947 */ /* 0x000fea0003800000 */
[----:B-12---:R-:W1:Y:S02]  /*0fd0*/  LDS R2, [UR16+0x34] ;  /* 0x00003410ff027984 */ /* 0x006e640008000800 */
[----:B-1----:R-:W-:-:S05]  /*0fe0*/  LOP3.LUT R2, R2, 0x38, RZ, 0xb8, !PT ;  /* 0x0000003802027812 */ /* 0x002fca00078eb8ff */
[----:B------:R1:W-:Y:S01]  /*0ff0*/  STS [UR16+0x34], R2 ;  /* 0x00003402ff007988 */ /* 0x0003e20008000810 */
[----:B------:R-:W-:Y:S05]  /*1000*/  @P2 BRA `(.L_x_42) ;  /* 0x0000000000202947 */ /* 0x000fea0003800000 */
[----:B-1----:R-:W1:Y:S01]  /*1010*/  LDS R2, [UR16+0x8] ;  /* 0x00000810ff027984 */ /* 0x002e620008000800 */
[----:B------:R-:W-:-:S05]  /*1020*/  IMAD.MOV.U32 R3, RZ, RZ, 0x780 ;  /* 0x00000780ff037424 */ /* 0x000fca00078e00ff */
[----:B-1----:R-:W-:-:S05]  /*1030*/  LOP3.LUT R2, R2, 0x500, R3, 0xd8, !PT ;  /* 0x0000050002027812 */ /* 0x002fca00078ed803 */
[----:B------:R1:W-:Y:S02]  /*1040*/  STS [UR16+0x8], R2 ;  /* 0x00000802ff007988 */ /* 0x0003e40008000810 */
.L_x_41:
[----:B------:R-:W-:Y:S05]  /*1050*/  @P2 BRA `(.L_x_43) ;  /* 0x0000000000282947 */ /* 0x000fea0003800000 */
[----:B-12---:R-:W1:Y:S02]  /*1060*/  LDS R2, [UR16+0x8] ;  /* 0x00000810ff027984 */ /* 0x006e640008000800 */
[----:B-1----:R-:W-:-:S05]  /*1070*/  LOP3.LUT R2, R2, 0x1800, RZ, 0xb8, !PT ;  /* 0x0000180002027812 */ /* 0x002fca00078eb8ff */
[----:B------:R2:W-:Y:S02]  /*1080*/  STS [UR16+0x8], R2 ;  /* 0x00000802ff007988 */ /* 0x0005e40008000810 */
.L_x_42:
[----:B------:R-:W-:Y:S05]  /*1090*/  @P2 BREAK B5 ;  /* 0x0000000000052942 */ /* 0x000fea0003800000 */
[----:B------:R-:W-:Y:S05]  /*10a0*/  @P2 BRA `(.L_x_44) ;  /* 0x0000000000242947 */ /* 0x000fea0003800000 */
[----:B-12---:R-:W1:Y:S01]  /*10b0*/  LDS R2, [UR16+0x8] ;  /* 0x00000810ff027984 */ /* 0x006e620008000800 */
[----:B------:R-:W-:-:S05]  /*10c0*/  IMAD.MOV.U32 R3, RZ, RZ, 0x6000 ;  /* 0x00006000ff037424 */ /* 0x000fca00078e00ff */
[----:B-1----:R-:W-:-:S04]  /*10d0*/  LOP3.LUT R2, R2, 0x6000, R3, 0xd8, !PT ;  /* 0x0000600002027812 */ /* 0x002fc800078ed803 */
[----:B------:R-:W-:-:S05]  /*10e0*/  LOP3.LUT R2, R2, 0x400000, RZ, 0xb8, !PT ;  /* 0x0040000002027812 */ /* 0x000fca00078eb8ff */
[----:B------:R1:W-:Y:S02]  /*10f0*/  STS [UR16+0x8], R2 ;  /* 0x00000802ff007988 */ /* 0x0003e40008000810 */
.L_x_43:
[----:B------:R-:W-:Y:S05]  /*1100*/  BSYNC B5 ;  /* 0x0000000000057941 */ /* 0x000fea0003800000 */
.L_x_40:
[----:B-12---:R-:W1:Y:S02]  /*1110*/  @!P2 LDS R2, [UR16+0x8] ;  /* 0x00000810ff02a984 */ /* 0x006e640008000800 */
[----:B-1----:R-:W-:-:S05]  /*1120*/  @!P2 LOP3.LUT R2, R2, 0x8000, RZ, 0xb8, !PT ;  /* 0x000080000202a812 */ /* 0x002fca00078eb8ff */
[----:B------:R1:W-:Y:S02]  /*1130*/  @!P2 STS [UR16+0x8], R2 ;  /* 0x00000802ff00a988 */ /* 0x0003e40008000810 */
.L_x_44:
[----:B------:R-:W-:Y:S05]  /*1140*/  BSYNC B4 ;  /* 0x0000000000047941 */ /* 0x000fea0003800000 */
.L_x_39:
[----:B------:R-:W-:Y:S05]  /*1150*/  WARPSYNC.ALL ;  /* 0x0000000000007948 */ /* 0x000fea0003800000 */
[----:B------:R-:W-:Y:S01]  /*1160*/  UIADD3 UR5, UR5, 0x100, URZ ;  /* 0x0000010005057890 */ /* 0x000fe2000fffe03f */
[----:B------:R-:W-:Y:S02]  /*1170*/  ISETP.GE.AND P1, PT, R8, 0x1, PT ;  /* 0x000000010800780c */ /* 0x000fe40003f26270 */
[----:B------:R-:W-:Y:S02]  /*1180*/  CS2R R24, SRZ ;  /* 0x0000000000187805 */ /* 0x000fe4000001ff00 */
[----:B------:R-:W-:Y:S01]  /*1190*/  CS2R R26, SRZ ;  /* 0x00000000001a7805 */ /* 0x000fe2000001ff00 */
[----:B------:R-:W-:Y:S01]  /*11a0*/  UIADD3 UR28, UP0, UR5, UR28, URZ ;  /* 0x0000001c051c7290 */ /* 0x000fe2000ff1e03f */
[----:B------:R-:W-:Y:S01]  /*11b0*/  CS2R R28, SRZ ;  /* 0x00000000001c7805 */ /* 0x000fe2000001ff00 */
[----:B------:R-:W-:-:S02]  /*11c0*/  IMAD.MOV.U32 R30, RZ, RZ, RZ ;  /* 0x000000ffff1e7224 */ /* 0x000fc400078e00ff */
[----:B------:R-:W-:Y:S01]  /*11d0*/  ULEA.HI.X.SX32 UR29, UR5, UR29, 0x1, UP0 ;  /* 0x0000001d051d7291 */ /* 0x000fe200080f0e3f */
[----:B------:R-:W-:Y:S11]  /*11e0*/  @P0 BRA `(.L_x_45) ;  /* 0x0000000000280947 */ /* 0x000ff60003800000 */
[----:B-12---:R-:W3:Y:S01]  /*11f0*/  S2R R2, SR_LANEID ;  /* 0x0000000000027919 */ /* 0x006ee20000000000 */
[----:B------:R-:W-:Y:S05]  /*1200*/  WARPSYNC.ALL ;  /* 0x0000000000007948 */ /* 0x000fea0003800000 */
[----:B---34-:R-:W-:-:S05]  /*1210*/  IMAD.SHL.U32 R4, R2, 0x4, RZ ;  /* 0x0000000402047824 */ /* 0x018fca00078e00ff */
[----:B------:R-:W1:Y:S01]  /*1220*/  LDS R5, [R4+UR16] ;  /* 0x0000001004057984 */ /* 0x000e620008000800 */
[----:B------:R-:W-:-:S05]  /*1230*/  IADD3 R2, P3, R4, UR28, RZ ;  /* 0x0000001c04027c10 */ /* 0x000fca000ff7e0ff */
[----:B------:R-:W-:-:S05]  /*1240*/  IMAD.X R3, RZ, RZ, UR29, P3 ;  /* 0x0000001dff037e24 */ /* 0x000fca00098e06ff */
[----:B-1----:R1:W2:Y:S01]  /*1250*/  ATOMG.E.EXCH.STRONG.GPU PT, RZ, [R2], R5 ;  /* 0x0000000502ff73a8 */ /* 0x0022a200041ee100 */
[----:B------:R-:W-:-:S04]  /*1260*/  DEPBAR {5,4,3,2,1,0} ;  /* 0x0000003f0000791a */ /* 0x000fc80000000000 */
[----:B------:R1:W-:Y:S01]  /*1270*/  UTMACCTL.IV [UR28] ;  /* 0x000000001c0079b9 */ /* 0x0003e20008000000 */
[----:B------:R-:W-:Y:S01]  /*1280*/  NOP ;  /* 0x0000000000007918 */ /* 0x000fe20000000000 */
.L_x_45:
[----:B------:R-:W-:Y:S05]  /*1290*/  @P0 BRA `(.L_x_46) ;  /* 0x00000000000c0947 */ /* 0x000fea0003800000 */
[----:B------:R0:W-:Y:S01]  /*12a0*/  UTMACMDFLUSH ;  /* 0x00000000000079b7 */ /* 0x0001e20000000000 */
[----:B------:R-:W-:Y:S05]  /*12b0*/  @P0 BRA `(.L_x_46) ;  /* 0x0000000000040947 */ /* 0x000fea0003800000 */
[----:B------:R-:W-:-:S04]  /*12c0*/  DEPBAR.LE SB0, 0x0 ;  /* 0x000080000000791a */ /* 0x000fc80000000000 */
.L_x_46:
[----:B------:R-:W-:Y:S05]  /*12d0*/  WARPSYNC.ALL ;  /* 0x0000000000007948 */ /* 0x000fea0003800000 */
[----:B--2---:R-:W-:Y:S01]  /*12e0*/  BAR.SYNC.DEFER_BLOCKING 0x0 ;  /* 0x0000000000007b1d */ /* 0x004fe20000010000 */
[----:B------:R-:W-:Y:S01]  /*12f0*/  USHF.L.U32 UR11, UR31, 0x6, URZ ;  /* 0x000000061f0b7899 */ /* 0x000fe2000800063f */
[----:B------:R-:W-:Y:S01]  /*1300*/  IMAD.MOV.U32 R31, RZ, RZ, RZ ;  /* 0x000000ffff1f7224 */ /* 0x000fe200078e00ff */
[----:B------:R-:W-:Y:S01]  /*1310*/  USHF.L.U32 UR15, UR30, 0x6, URZ ;  /* 0x000000061e0f7899 */ /* 0x000fe2000800063f */
[----:B------:R-:W-:Y:S02]  /*1320*/  CS2R R32, SRZ ;  /* 0x0000000000207805 */ /* 0x000fe4000001ff00 */
[----:B------:R-:W-:Y:S01]  /*1330*/  CS2R R34, SRZ ;  /* 0x0000000000227805 */ /* 0x000fe2000001ff00 */
[----:B------:R-:W-:Y:S01]  /*1340*/  VOTEU.ALL UP0, P2 ;  /* 0x00000000003f7886 */ /* 0x000fe20001000000 */
[----:B------:R-:W-:Y:S01]  /*1350*/  UMOV UR6, 0x1 ;  /* 0x0000000100067882 */ /* 0x000fe20000000000 */
[----:B------:R-:W-:Y:S01]  /*1360*/  VOTEU.ALL UP1, P2 ;  /* 0x00000000003f7886 */ /* 0x000fe20001020000 */
[----:B------:R-:W-:-:S02]  /*1370*/  CS2R R36, SRZ ;  /* 0x0000000000247805 */ /* 0x000fc4000001ff00 */
[----:B------:R-:W-:Y:S01]  /*1380*/  CS2R R38, SRZ ;  /* 0x0000000000267805 */ /* 0x000fe2000001ff00 */
[----:B------:R-:W-:-:S04]  /*1390*/  @!UP0 UIADD3 UR8, -UR6, 0x100000, URZ ;  /* 0x0010000006088890 */ /* 0x000fc8000fffe13f */
[----:B------:R-:W-:Y:S02]  /*13a0*/  @!UP0 USHF.L.U32 UR9, UR8, 0xb, URZ ;  /* 0x0000000b08098899 */ /* 0x000fe4000800063f */
[----:B------:R-:W-:Y:S01]  /*13b0*/  @!UP0 USHF.L.U32 UR8, UR8, 0x1, URZ ;  /* 0x0000000108088899 */ /* 0x000fe2000800063f */
[----:B------:R-:W-:Y:S01]  /*13c0*/  CS2R R40, SRZ ;  /* 0x0000000000287805 */ /* 0x000fe2000001ff00 */
[----:B------:R-:W-:-:S04]  /*13d0*/  @!UP0 UIADD3 UR6, -UR6, 0x100000, URZ ;  /* 0x0010000006068890 */ /* 0x000fc8000fffe13f */
[----:B------:R-:W-:Y:S02]  /*13e0*/  @!UP0 USHF.L.U32 UR7, UR6, 0xb, URZ ;  /* 0x0000000b06078899 */ /* 0x000fe4000800063f */
[----:B------:R-:W-:Y:S01]  /*13f0*/  @!UP0 USHF.L.U32 UR6, UR6, 0x1, URZ ;  /* 0x0000000106068899 */ /* 0x000fe2000800063f */
[----:B------:R-:W-:Y:S01]  /*1400*/  CS2R R42, SRZ ;  /* 0x00000000002a7805 */ /* 0x000fe2000001ff00 */
[----:B------:R-:W-:Y:S01]  /*1410*/  VOTEU.ALL UP0, P2 ;  /* 0x00000000003f7886 */ /* 0x000fe20001000000 */
[----:B------:R-:W-:Y:S02]  /*1420*/  CS2R R44, SRZ ;  /* 0x00000000002c7805 */ /* 0x000fe4000001ff00 */
[----:B------:R-:W-:Y:S02]  /*1430*/  CS2R R46, SRZ ;  /* 0x00000000002e7805 */ /* 0x000fe4000001ff00 */
[----:B------:R-:W-:Y:S02]  /*1440*/  CS2R R48, SRZ ;  /* 0x0000000000307805 */ /* 0x000fe4000001ff00 */
[----:B------:R-:W-:-:S02]  /*1450*/  CS2R R50, SRZ ;  /* 0x0000000000327805 */ /* 0x000fc4000001ff00 */
[----:B------:R-:W-:Y:S02]  /*1460*/  CS2R R52, SRZ ;  /* 0x0000000000347805 */ /* 0x000fe4000001ff00 */
[----:B------:R-:W-:Y:S01]  /*1470*/  CS2R R54, SRZ ;  /* 0x0000000000367805 */ /* 0x000fe2000001ff00 */
[----:B------:R-:W2:Y:S02]  /*1480*/  FENCE.VIEW.ASYNC.S ;  /* 0x00000000000073c6 */ /* 0x000ea40000000000 */
[----:B--2---:R2:W4:Y:S02]  /*1490*/  @!UP0 SYNCS.EXCH.64 URZ, [UR16+0x8000], UR8 ;  /* 0x00800008103f85b2 */ /* 0x0045240008000100 */
[----:B----4-:R-:W-:Y:S06]  /*14a0*/  BAR.SYNC.DEFER_BLOCKING 0x0 ;  /* 0x0000000000007b1d */ /* 0x010fec0000010000 */
[----:B------:R2:W4:Y:S01]  /*14b0*/  @!UP1 SYNCS.EXCH.64 URZ, [UR16+0x8008], UR6 ;  /* 0x00800806103f95b2 */ /* 0x0005220008000100 */
[----:B------:R-:W-:Y:S05]  /*14c0*/  @!P1 BRA `(.L_x_47) ;  /* 0x0000000400449947 */ /* 0x000fea0003800000 */
[----:B------:R-:W-:Y:S02]  /*14d0*/  CS2R R24, SRZ ;  /* 0x0000000000187805 */ /* 0x000fe4000001ff00 */
[----:B------:R-:W-:Y:S02]  /*14e0*/  CS2R R26, SRZ ;  /* 0x00000000001a7805 */ /* 0x000fe4000001ff00 */
[----:B------:R-:W-:Y:S02]  /*14f0*/  CS2R R28, SRZ ;  /* 0x00000000001c7805 */ /* 0x000fe4000001ff00 */
[----:B------:R-:W-:Y:S02]  /*1500*/  CS2R R30, SRZ ;  /* 0x00000000001e7805 */ /* 0x000fe4000001ff00 */
[----:B------:R-:W-:Y:S02]  /*1510*/  CS2R R32, SRZ ;  /* 0x0000000000207805 */ /* 0x000fe4000001ff00 */
[----:B------:R-:W-:-:S02]  /*1520*/  CS2R R34, SRZ ;  /* 0x0000000000227805 */ /* 0x000fc4000001ff00 */
        /* <DEDUP_REMOVED lines=9> */
[----:B------:R-:W-:Y:S01]  /*15c0*/  CS2R R54, SRZ ;  /* 0x0000000000367805 */ /* 0x000fe2000001ff00 */
[----:B------:R-:W-:Y:S01]  /*15d0*/  UMOV UR5, URZ ;  /* 0x0000003f00057c82 */ /* 0x000fe20008000000 */
[----:B------:R-:W-:-:S05]  /*15e0*/  UMOV UR10, URZ ;  /* 0x0000003f000a7c82 */ /* 0x000fca0008000000 */
.L_x_49:
[----:B----4-:R-:W-:Y:S01]  /*15f0*/  BAR.SYNC.DEFER_BLOCKING 0x0 ;  /* 0x0000000000007b1d */ /* 0x010fe20000010000 */
[----:B------:R-:W-:Y:S01]  /*1600*/  ULEA UR17, UR5, UR16, 0x3 ;  /* 0x0000001005117291 */ /* 0x000fe2000f8e183f */
[----:B-1----:R-:W-:Y:S01]  /*1610*/  @!P2 IMAD.MOV.U32 R2, RZ, RZ, 0x4000 ;  /* 0x00004000ff02a424 */ /* 0x002fe200078e00ff */
[----:B------:R-:W-:Y:S01]  /*1620*/  ELECT P0, URZ, PT ;  /* 0x00000000003f782f */ /* 0x000fe20003800000 */
[----:B--2---:R-:W-:-:S03]  /*1630*/  ULEA UR8, UR5, UR16, 0xd ;  /* 0x0000001005087291 */ /* 0x004fc6000f8e683f */
[----:B------:R-:W-:Y:S02]  /*1640*/  ISETP.LT.U32.AND P0, PT, R6, 0x20, P0 ;  /* 0x000000200600780c */ /* 0x000fe40000701070 */
[----:B------:R-:W-:Y:S01]  /*1650*/  ELECT P1, URZ, PT ;  /* 0x00000000003f782f */ /* 0x000fe20003820000 */
[----:B------:R-:W-:-:S03]  /*1660*/  UIADD3 UR12, UR8, 0x4000, URZ ;  /* 0x00004000080c7890 */ /* 0x000fc6000fffe03f */
[----:B------:R-:W-:Y:S01]  /*1670*/  ISETP.LT.U32.AND P1, PT, R6, 0x20, P1 ;  /* 0x000000200600780c */ /* 0x000fe20000f21070 */
[----:B------:R-:W-:-:S06]  /*1680*/  UMOV UR14, UR10 ;  /* 0x0000000a000e7c82 */ /* 0x000fcc0008000000 */
[----:B------:R-:W-:Y:S01]  /*1690*/  VOTEU.ANY UP0, P0 ;  /* 0x00000000003f7886 */ /* 0x000fe20000000100 */
[----:B------:R-:W-:Y:S01]  /*16a0*/  VOTEU.ANY UP2, P0 ;  /* 0x00000000003f7886 */ /* 0x000fe20000040100 */
[----:B------:R1:W-:Y:S01]  /*16b0*/  @!P2 SYNCS.ARRIVE.TRANS64 RZ, [UR17+0x8000], R2 ;  /* 0x00800002ffffa9a7 */ /* 0x0003e20008000011 */
[----:B------:R2:W-:Y:S06]  /*16c0*/  MEMBAR.ALL.CTA ;  /* 0x0000000000007992 */ /* 0x0005ec0000008000 */
[----:B--2---:R-:W2:Y:S01]  /*16d0*/  FENCE.VIEW.ASYNC.S ;  /* 0x00000000000073c6 */ /* 0x004ea20000000000 */
[----:B------:R-:W-:Y:S01]  /*16e0*/  @UP0 UIADD3 UR9, UR17, 0x8000, URZ ;  /* 0x0000800011090890 */ /* 0x000fe2000fffe03f */
[----:B------:R-:W-:Y:S01]  /*16f0*/  @UP0 UMOV UR6, UR24 ;  /* 0x0000001800060c82 */ /* 0x000fe20008000000 */
[----:B------:R-:W-:Y:S01]  /*1700*/  @UP0 UMOV UR7, UR25 ;  /* 0x0000001900070c82 */ /* 0x000fe20008000000 */
[----:B--2---:R-:W-:Y:S01]  /*1710*/  VOTEU.ANY UP1, P1 ;  /* 0x00000000003f7886 */ /* 0x004fe20000820100 */
[----:B------:R-:W-:Y:S01]  /*1720*/  VOTEU.ANY UP3, P1 ;  /* 0x00000000003f7886 */ /* 0x000fe20000860100 */
[----:B-1----:R-:W-:-:S03]  /*1730*/  IMAD.U32 R2, RZ, RZ, UR4 ;  /* 0x00000004ff027e24 */ /* 0x002fc6000f8e00ff */
[----:B------:R-:W-:Y:S01]  /*1740*/  @UP1 UIADD3 UR13, UR17, 0x8000, URZ ;  /* 0x00008000110d1890 */ /* 0x000fe2000fffe03f */
[----:B------:R-:W-:Y:S01]  /*1750*/  @UP1 UMOV UR18, UR26 ;  /* 0x0000001a00121c82 */ /* 0x000fe20008000000 */
[----:B------:R-:W-:Y:S01]  /*1760*/  @UP1 UMOV UR19, UR27 ;  /* 0x0000001b00131c82 */ /* 0x000fe20008000000 */
[----:B------:R-:W-:Y:S01]  /*1770*/  SHF.L.U32 R2, R2, 0x1f, RZ ;  /* 0x0000001f02027819 */ /* 0x000fe200000006ff */
[----:B------:R-:W-:Y:S06]  /*1780*/  BAR.SYNC.DEFER_BLOCKING 0x0 ;  /* 0x0000000000007b1d */ /* 0x000fec0000010000 */
[----:B------:R1:W-:Y:S02]  /*1790*/  @UP2 UTMALDG.2D [UR8], [UR6] ;  /* 0x00000008060025b4 */ /* 0x0003e40008008000 */
[----:B------:R-:W-:Y:S06]  /*17a0*/  BAR.SYNC.DEFER_BLOCKING 0x0 ;  /* 0x0000000000007b1d */ /* 0x000fec0000010000 */
[----:B------:R1:W-:Y:S02]  /*17b0*/  @UP3 UTMALDG.2D [UR12], [UR18] ;  /* 0x0000000c120035b4 */ /* 0x0003e40008008000 */
[----:B------:R-:W-:Y:S06]  /*17c0*/  BAR.SYNC.DEFER_BLOCKING 0x0 ;  /* 0x0000000000007b1d */ /* 0x000fec0000010000 */
[----:B------:R-:W2:Y:S02]  /*17d0*/  SYNCS.PHASECHK.TRANS64.TRYWAIT P0, [UR17+0x8000], R2 ;  /* 0x00800002ff0075a7 */ /* 0x000ea40008000151 */
[----:B-12---:R-:W-:Y:S05]  /*17e0*/  @!P0 BRA `(.L_x_48) ;  /* 0x00000004005c8947 */ /* 0x006fea0003800000 */
.L_x_50:
[----:B------:R-:W-:Y:S01]  /*17f0*/  USHF.R.U32.HI UR20, URZ, 0x4, UR8 ;  /* 0x000000043f147899 */ /* 0x000fe20008011608 */
[----:B------:R-:W-:Y:S02]  /*1800*/  WARPGROUP.DEPBAR.LE gsb0, 0x0 ;  /* 0x00008000000079c5 */ /* 0x000fe40000010000 */
[----:B------:R-:W-:Y:S01]  /*1810*/  USHF.R.U32.HI UR22, URZ, 0x4, UR12 ;  /* 0x000000043f167899 */ /* 0x000fe2000801160c */
[----:B------:R-:W-:Y:S01]  /*1820*/  WARPGROUP.ARRIVE ;  /* 0x00000000000079c5 */ /* 0x000fe20000000000 */
[----:B------:R-:W-:Y:S01]  /*1830*/  USGXT.U32 UR20, UR20, 0xe ;  /* 0x0000000e1414789a */ /* 0x000fe20008000000 */
[----:B------:R-:W1:Y:S01]  /*1840*/  LDC R2, c[0x0][0x230] ;  /* 0x00008c00ff027b82 */ /* 0x000e620000000800 */
[----:B------:R-:W-:Y:S01]  /*1850*/  USGXT.U32 UR22, UR22, 0xe ;  /* 0x0000000e1616789a */ /* 0x000fe20008000000 */
[----:B------:R-:W-:Y:S01]  /*1860*/  UMOV UR21, 0x40000040 ;  /* 0x4000004000157882 */ /* 0x000fe20000000000 */
[----:B------:R-:W-:Y:S01]  /*1870*/  UMOV UR23, 0x40000040 ;  /* 0x4000004000177882 */ /* 0x000fe20000000000 */
[----:B------:R-:W-:Y:S01]  /*1880*/  UMOV UR6, URZ ;  /* 0x0000003f00067c82 */ /* 0x000fe20008000000 */
[----:B------:R-:W-:Y:S01]  /*1890*/  UMOV UR7, URZ ;  /* 0x0000003f00077c82 */ /* 0x000fe20008000000 */
[----:B------:R-:W-:-:S02]  /*18a0*/  UIADD3 UR10, UR10, 0x40, URZ ;  /* 0x000000400a0a7890 */ /* 0x000fc4000fffe03f */
[----:B------:R-:W-:Y:S02]  /*18b0*/  UIADD3 UR5, UR5, 0x1, URZ ;  /* 0x0000000105057890 */ /* 0x000fe4000fffe03f */
[----:B------:R-:W-:Y:S01]  /*18c0*/  HGMMA.64x64x16.F32.BF16 R24, gdesc[UR20], R24 ;  /* 0x00e00000141879f0 */ /* 0x000fe20008701818 */
[----:B------:R-:W-:Y:S02]  /*18d0*/  UIADD3 UR20, UP0, UR20, 0x2, URZ ;  /* 0x0000000214147890 */ /* 0x000fe4000ff1e03f */
[----:B------:R-:W-:Y:S02]  /*18e0*/  UIADD3 UR22, UP1, UR22, 0x2, URZ ;  /* 0x0000000216167890 */ /* 0x000fe4000ff3e03f */
[----:B------:R-:W-:Y:S02]  /*18f0*/  UIADD3.X UR21, UR6, 0x40000040, URZ, UP0, !UPT ;  /* 0x4000004006157890 */ /* 0x000fe400087fe43f */
[----:B------:R-:W-:Y:S02]  /*1900*/  UIADD3.X UR23, UR7, 0x40000040, URZ, UP1, !UPT ;  /* 0x4000004007177890 */ /* 0x000fe40008ffe43f */
[----:B------:R-:W-:-:S02]  /*1910*/  UIADD3.64 UR32, UR20, 0x2, URZ ;  /* 0x0000000214207897 */ /* 0x000fc4000fffe03f */
[----:B------:R-:W-:Y:S02]  /*1920*/  UIADD3.64 UR34, UR22, 0x2, URZ ;  /* 0x0000000216227897 */ /* 0x000fe4000fffe03f */
[----:B------:R-:W-:Y:S01]  /*1930*/  UISETP.NE.U32.AND UP0, UPT, UR5, 0x2, UPT ;  /* 0x000000020500788c */ /* 0x000fe2000bf05070 */
[----:B-1----:R-:W-:-:S03]  /*1940*/  ISETP.LE.AND P0, PT, R2, UR10, PT ;  /* 0x0000000a02007c0c */ /* 0x002fc6000bf03270 */
[----:B------:R-:W-:Y:S02]  /*1950*/  USEL UR6, URZ, 0x1, UP0 ;  /* 0x000000013f067887 */ /* 0x000fe40008000000 */
[----:B------:R-:W-:Y:S02]  /*1960*/  USEL UR5, UR5, URZ, UP0 ;  /* 0x0000003f05057287 */ /* 0x000fe40008000000 */
[----:B------:R-:W-:Y:S01]  /*1970*/  ULOP3.LUT UR4, UR4, UR6, URZ, 0x3c, !UPT ;  /* 0x0000000604047292 */ /* 0x000fe2000f8e3c3f */
[----:B------:R-:W-:Y:S01]  /*1980*/  HGMMA.64x64x16.F32.BF16 R24, gdesc[UR20], R24 ;  /* 0x00e00000141879f0 */ /* 0x000fe20008701818 */
[----:B------:R-:W-:Y:S02]  /*1990*/  UIADD3.64 UR20, UR20, 0x4, URZ ;  /* 0x0000000414147897 */ /* 0x000fe4000fffe03f */
[----:B------:R-:W-:Y:S01]  /*19a0*/  UIADD3.64 UR22, UR22, 0x4, URZ ;  /* 0x0000000416167897 */ /* 0x000fe2000fffe03f */
[----:B------:R-:W-:Y:S08]  /*19b0*/  HGMMA.64x64x16.F32.BF16 R24, gdesc[UR32], R24 ;  /* 0x00e00000201879f0 */ /* 0x000ff00008701818 */
[----:B------:R-:W-:Y:S01]  /*19c0*/  HGMMA.64x64x16.F32.BF16 R24, gdesc[UR20], R24, gsb0 ;  /* 0x00e00000141879f0 */ /* 0x000fe20008001818 */
[----:B------:R-:W-:Y:S05]  /*19d0*/  @!P0 BRA `(.L_x_49) ;  /* 0xfffffffc00048947 */ /* 0x000fea000383ffff */
.L_x_47:
[----:B------:R-:W-:Y:S02]  /*19e0*/  WARPGROUP.DEPBAR.LE gsb0, 0x0 ;  /* 0x00008000000079c5 */ /* 0x000fe40000010000 */
[----:B----4-:R-:W-:Y:S01]  /*19f0*/  BAR.SYNC.DEFER_BLOCKING 0x0 ;  /* 0x0000000000007b1d */ /* 0x010fe20000010000 */
[C---:B-1----:R-:W-:Y:S01]  /*1a00*/  IMAD.SHL.U32 R2, R0.reuse, 0x80, RZ ;  /* 0x0000008000027824 */ /* 0x042fe200078e00ff */
[----:B------:R-:W-:Y:S01]  /*1a10*/  F2FP.BF16.F32.PACK_AB R24, R25, R24 ;  /* 0x000000181918723e */ /* 0x000fe200000010ff */
[----:B------:R-:W-:Y:S01]  /*1a20*/  IMAD.SHL.U32 R3, R0, 0x40, RZ ;  /* 0x0000004000037824 */ /* 0x000fe200078e00ff */
[----:B------:R-:W-:Y:S02]  /*1a30*/  F2FP.BF16.F32.PACK_AB R25, R27, R26 ;  /* 0x0000001a1b19723e */ /* 0x000fe400000010ff */
[----:B------:R-:W-:Y:S02]  /*1a40*/  ELECT P0, URZ, PT ;  /* 0x00000000003f782f */ /* 0x000fe40003800000 */
[----:B------:R-:W-:Y:S01]  /*1a50*/  LOP3.LUT R2, R2, 0x780, RZ, 0xc0, !PT ;  /* 0x0000078002027812 */ /* 0x000fe200078ec0ff */
[----:B------:R-:W-:Y:S01]  /*1a60*/  UMOV UR17, UR15 ;  /* 0x0000000f00117c82 */ /* 0x000fe20008000000 */
[----:B------:R-:W-:Y:S01]  /*1a70*/  F2FP.BF16.F32.PACK_AB R32, R33, R32 ;  /* 0x000000202120723e */ /* 0x000fe200000010ff */
[----:B------:R-:W-:Y:S01]  /*1a80*/  UMOV UR18, UR11 ;  /* 0x0000000b00127c82 */ /* 0x000fe20008000000 */
[----:B---3--:R-:W-:Y:S01]  /*1a90*/  LOP3.LUT R4, R2, 0x1800, R3, 0xf8, !PT ;  /* 0x0000180002047812 */ /* 0x008fe200078ef803 */
[----:B------:R-:W-:Y:S01]  /*1aa0*/  IMAD.SHL.U32 R2, R0, 0x10, RZ ;  /* 0x0000001000027824 */ /* 0x000fe200078e00ff */
[----:B------:R-:W-:-:S02]  /*1ab0*/  F2FP.BF16.F32.PACK_AB R26, R29, R28 ;  /* 0x0000001c1d1a723e */ /* 0x000fc400000010ff */
[----:B------:R-:W-:Y:S02]  /*1ac0*/  F2FP.BF16.F32.PACK_AB R27, R31, R30 ;  /* 0x0000001e1f1b723e */ /* 0x000fe400000010ff */
[----:B------:R-:W-:Y:S02]  /*1ad0*/  LOP3.LUT R3, R2, 0x70, RZ, 0xc0, !PT ;  /* 0x0000007002037812 */ /* 0x000fe400078ec0ff */
[----:B------:R-:W-:Y:S02]  /*1ae0*/  F2FP.BF16.F32.PACK_AB R33, R35, R34 ;  /* 0x000000222321723e */ /* 0x000fe400000010ff */
[----:B------:R-:W-:Y:S02]  /*1af0*/  LOP3.LUT R3, R3, 0x10, R0, 0x78, !PT ;  /* 0x0000001003037812 */ /* 0x000fe400078e7800 */
[----:B------:R-:W-:Y:S01]  /*1b00*/  F2FP.BF16.F32.PACK_AB R40, R41, R40 ;  /* 0x000000282928723e */ /* 0x000fe200000010ff */
[----:B------:R-:W1:Y:S02]  /*1b10*/  @!P2 SYNCS.CCTL.IV [UR16+0x8000] ;  /* 0x00800000ff00a9b1 */ /* 0x000e640008000010 */
[----:B-1----:R-:W-:Y:S01]  /*1b20*/  BAR.SYNC.DEFER_BLOCKING 0x0 ;  /* 0x0000000000007b1d */ /* 0x002fe20000010000 */
[----:B------:R-:W-:-:S02]  /*1b30*/  LOP3.LUT R3, R4, R3, RZ, 0xfc, !PT ;  /* 0x0000000304037212 */ /* 0x000fc400078efcff */
[----:B------:R-:W-:Y:S02]  /*1b40*/  F2FP.BF16.F32.PACK_AB R34, R37, R36 ;  /* 0x000000242522723e */ /* 0x000fe400000010ff */
[C---:B------:R-:W-:Y:S01]  /*1b50*/  LOP3.LUT R2, R3.reuse, 0x20, RZ, 0x3c, !PT ;  /* 0x0000002003027812 */ /* 0x040fe200078e3cff */
[C---:B------:R-:W-:Y:S01]  /*1b60*/  VIADD R0, R3.reuse, UR16 ;  /* 0x0000001003007c36 */ /* 0x040fe20008000000 */
[C---:B------:R-:W-:Y:S02]  /*1b70*/  LOP3.LUT R4, R3.reuse, 0x40, RZ, 0x3c, !PT ;  /* 0x0000004003047812 */ /* 0x040fe400078e3cff */
[----:B------:R-:W-:Y:S01]  /*1b80*/  LOP3.LUT R3, R3, 0x60, RZ, 0x3c, !PT ;  /* 0x0000006003037812 */ /* 0x000fe200078e3cff */
[----:B------:R-:W-:Y:S01]  /*1b90*/  VIADD R2, R2, UR16 ;  /* 0x0000001002027c36 */ /* 0x000fe20008000000 */
[----:B------:R-:W-:Y:S01]  /*1ba0*/  F2FP.BF16.F32.PACK_AB R35, R39, R38 ;  /* 0x000000262723723e */ /* 0x000fe200000010ff */
[----:B------:R-:W-:Y:S01]  /*1bb0*/  VIADD R4, R4, UR16 ;  /* 0x0000001004047c36 */ /* 0x000fe20008000000 */
[----:B------:R-:W-:Y:S01]  /*1bc0*/  F2FP.BF16.F32.PACK_AB R41, R43, R42 ;  /* 0x0000002a2b29723e */ /* 0x000fe200000010ff */
[----:B------:R-:W-:Y:S01]  /*1bd0*/  VIADD R3, R3, UR16 ;  /* 0x0000001003037c36 */ /* 0x000fe20008000000 */
[----:B------:R-:W-:-:S02]  /*1be0*/  F2FP.BF16.F32.PACK_AB R48, R49, R48 ;  /* 0x000000303130723e */ /* 0x000fc400000010ff */
[----:B------:R-:W-:Y:S02]  /*1bf0*/  F2FP.BF16.F32.PACK_AB R42, R45, R44 ;  /* 0x0000002c2d2a723e */ /* 0x000fe400000010ff */
[----:B------:R-:W-:Y:S02]  /*1c00*/  F2FP.BF16.F32.PACK_AB R43, R47, R46 ;  /* 0x0000002e2f2b723e */ /* 0x000fe400000010ff */
[----:B------:R-:W-:Y:S02]  /*1c10*/  F2FP.BF16.F32.PACK_AB R49, R51, R50 ;  /* 0x000000323331723e */ /* 0x000fe400000010ff */
[----:B------:R-:W-:Y:S01]  /*1c20*/  F2FP.BF16.F32.PACK_AB R50, R53, R52 ;  /* 0x000000343532723e */ /* 0x000fe200000010ff */
[----:B------:R-:W1:Y:S01]  /*1c30*/  @!P2 SYNCS.CCTL.IV [UR16+0x8008] ;  /* 0x00800800ff00a9b1 */ /* 0x000e620008000010 */
[----:B------:R-:W-:Y:S01]  /*1c40*/  F2FP.BF16.F32.PACK_AB R51, R55, R54 ;  /* 0x000000363733723e */ /* 0x000fe200000010ff */
[----:B-1----:R-:W-:Y:S01]  /*1c50*/  STSM.16.M88.4 [R0], R24 ;  /* 0x0000001800007844 */ /* 0x002fe20000000200 */
[----:B------:R-:W-:-:S03]  /*1c60*/  ISETP.LT.U32.AND P0, PT, R6, 0x20, P0 ;  /* 0x000000200600780c */ /* 0x000fc60000701070 */
[----:B------:R-:W-:Y:S04]  /*1c70*/  STSM.16.M88.4 [R2], R32 ;  /* 0x0000002002007844 */ /* 0x000fe80000000200 */
[----:B------:R-:W-:Y:S04]  /*1c80*/  STSM.16.M88.4 [R4], R40 ;  /* 0x0000002804007844 */ /* 0x000fe80000000200 */
[----:B------:R-:W-:Y:S02]  /*1c90*/  STSM.16.M88.4 [R3], R48 ;  /* 0x0000003003007844 */ /* 0x000fe40000000200 */
[----:B------:R-:W-:Y:S01]  /*1ca0*/  VOTEU.ANY UP0, P0 ;  /* 0x00000000003f7886 */ /* 0x000fe20000000100 */
[----:B------:R-:W-:Y:S01]  /*1cb0*/  VOTEU.ANY UP1, P0 ;  /* 0x00000000003f7886 */ /* 0x000fe20000020100 */
[----:B------:R1:W-:Y:S06]  /*1cc0*/  MEMBAR.ALL.CTA ;  /* 0x0000000000007992 */ /* 0x0003ec0000008000 */
[----:B-1----:R-:W1:Y:S01]  /*1cd0*/  FENCE.VIEW.ASYNC.S ;  /* 0x00000000000073c6 */ /* 0x002e620000000000 */
[----:B--2---:R-:W-:Y:S01]  /*1ce0*/  @UP0 UMOV UR6, UR28 ;  /* 0x0000001c00060c82 */ /* 0x004fe20008000000 */
[----:B------:R-:W-:Y:S01]  /*1cf0*/  @UP0 UMOV UR7, UR29 ;  /* 0x0000001d00070c82 */ /* 0x000fe20008000000 */
[----:B-1----:R-:W-:Y:S06]  /*1d00*/  BAR.SYNC.DEFER_BLOCKING 0x0 ;  /* 0x0000000000007b1d */ /* 0x002fec0000010000 */
[----:B------:R1:W-:Y:S01]  /*1d10*/  @UP1 UTMASTG.2D [UR16], [UR6] ;  /* 0x00000010060013b5 */ /* 0x0003e20008008000 */
[----:B------:R0:W-:Y:S01]  /*1d20*/  UTMACMDFLUSH ;  /* 0x00000000000079b7 */ /* 0x0001e20000000000 */
[----:B------:R-:W-:-:S04]  /*1d30*/  DEPBAR.LE SB0, 0x0 ;  /* 0x000080000000791a */ /* 0x000fc80000000000 */
[----:B------:R-:W-:Y:S06]  /*1d40*/  BAR.SYNC.DEFER_BLOCKING 0x0 ;  /* 0x0000000000007b1d */ /* 0x000fec0000010000 */
[----:B-1----:R-:W-:Y:S05]  /*1d50*/  EXIT ;  /* 0x000000000000794d */ /* 0x002fea0003800000 */
.L_x_48:
[----:B------:R-:W1:Y:S02]  /*1d60*/  SYNCS.PHASECHK.TRANS64.TRYWAIT P0, [UR17+0x8000], R2 ;  /* 0x00800002ff0075a7 */ /* 0x000e640008000151 */
[----:B-1----:R-:W-:Y:S05]  /*1d70*/  @!P0 BRA `(.L_x_48) ;  /* 0xfffffffc00f88947 */ /* 0x002fea000383ffff */
[----:B------:R-:W-:Y:S05]  /*1d80*/  BRA `(.L_x_50) ;  /* 0xfffffff800987947 */ /* 0x000fea000383ffff */
.L_x_51:
[----:B------:R-:W-:-:S00]  /*1d90*/  BRA `(.L_x_51) ;  /* 0xfffffffc00fc7947 */ /* 0x000fc0000383ffff */
[----:B------:R-:W-:-:S00]  /*1da0*/  NOP ;  /* 0x0000000000007918 */ /* 0x000fc00000000000 */
        /* <DEDUP_REMOVED lines=13> */
.L_x_52:


//--------------------- .nv.shared.gluon_wgmma    --------------------------
	.section	.nv.shared.gluon_wgmma,"aw",@nobits
	.sectionflags	@""
	.align	16
	.zero		1024


//--------------------- .nv.shared.reserved.0     --------------------------
	.section	.nv.shared.reserved.0,"aw",@nobits
	.weak		__nv_reservedSMEM_offset_0_alias
	.size		__nv_reservedSMEM_offset_0_alias, 0, 0
	.other		__nv_reservedSMEM_offset_0_alias,@"STO_CUDA_RESERVED_SHARED STV_DEFAULT"
__nv_reservedSMEM_offset_0_alias:
	.zero		0


//--------------------- .nv.constant0.gluon_wgmma --------------------------
	.section	.nv.constant0.gluon_wgmma,"a",@progbits
	.sectionflags	@""
	.align	4
.nv.constant0.gluon_wgmma:
	.zero		608


//--------------------- SYMBOLS --------------------------

	.type		.nv.reservedSmem.offset0,@object
	.size		.nv.reservedSmem.offset0,0x4
